	.target	sm_80

	.elftype	@"ET_EXEC"


//--------------------- .note.nv.tkinfo           --------------------------
	.section	.note.nv.tkinfo,"",@"SHT_NOTE"
	.sectionflags	@"SHF_NOTE_NV_TKINFO"
	.tkinfo
        /*0018*/ 	.word	0x00000002
        /*0030*/ 	.string	""
        /*0030*/ 	.string	"ptxas"
        /*0030*/ 	.string	"Cuda compilation tools, release 13.0, V13.0.88"
        /*0030*/ 	.string	"Build cuda_13.0.r13.0/compiler.36424714_0"
        /*0030*/ 	.string	"-v  -suppress-debug-info  -lineinfo  -arch sm_80 "



//--------------------- .note.nv.cuinfo           --------------------------
	.section	.note.nv.cuinfo,"",@"SHT_NOTE"
	.sectionflags	@"SHF_NOTE_NV_CUINFO"
        /*0018*/ 	.short	0x0002
        /*001a*/ 	.short	0x0050
        /*001c*/ 	.short	0x0082
	.zero		2


//--------------------- .nv.info                  --------------------------
	.section	.nv.info,"",@"SHT_CUDA_INFO"
	.align	4


	//----- nvinfo : EIATTR_REGCOUNT
	.align		4
        /*0000*/ 	.byte	0x04, 0x2f
        /*0002*/ 	.short	(.L_1 - .L_0)
	.align		4
.L_0:
        /*0004*/ 	.word	index@(matmul_kernel)
        /*0008*/ 	.word	0x000000ff


	//----- nvinfo : EIATTR_FRAME_SIZE
	.align		4
.L_1:
        /*000c*/ 	.byte	0x04, 0x11
        /*000e*/ 	.short	(.L_3 - .L_2)
	.align		4
.L_2:
        /*0010*/ 	.word	index@(matmul_kernel)
        /*0014*/ 	.word	0x000001d0


	//----- nvinfo : EIATTR_MIN_STACK_SIZE
	.align		4
.L_3:
        /*0018*/ 	.byte	0x04, 0x12
        /*001a*/ 	.short	(.L_5 - .L_4)
	.align		4
.L_4:
        /*001c*/ 	.word	index@(matmul_kernel)
        /*0020*/ 	.word	0x000001d0
.L_5:


//--------------------- .nv.info.matmul_kernel    --------------------------
	.section	.nv.info.matmul_kernel,"",@"SHT_CUDA_INFO"
	.sectionflags	@""
	.align	4


	//----- nvinfo : EIATTR_CUDA_API_VERSION
	.align		4
        /*0000*/ 	.byte	0x04, 0x37
        /*0002*/ 	.short	(.L_7 - .L_6)
.L_6:
        /*0004*/ 	.word	0x00000082


	//----- nvinfo : EIATTR_SW2861232_WAR
	.align		4
.L_7:
        /*0008*/ 	.byte	0x01, 0x35
	.zero		2


	//----- nvinfo : EIATTR_PARAM_CBANK
	.align		4
        /*000c*/ 	.byte	0x04, 0x0a
        /*000e*/ 	.short	(.L_9 - .L_8)
	.align		4
.L_8:
        /*0010*/ 	.word	index@(.nv.constant0.matmul_kernel)
        /*0014*/ 	.short	0x0160
        /*0016*/ 	.short	0x0050


	//----- nvinfo : EIATTR_CBANK_PARAM_SIZE
	.align		4
.L_9:
        /*0018*/ 	.byte	0x03, 0x19
        /*001a*/ 	.short	0x0050


	//----- nvinfo : EIATTR_KPARAM_INFO
	.align		4
        /*001c*/ 	.byte	0x04, 0x17
        /*001e*/ 	.short	(.L_11 - .L_10)
.L_10:
        /*0020*/ 	.word	0x00000000
        /*0024*/ 	.short	0x000d
        /*0026*/ 	.short	0x0048
        /*0028*/ 	.byte	0x00, 0xf4, 0x21, 0x00


	//----- nvinfo : EIATTR_KPARAM_INFO
	.align		4
.L_11:
        /*002c*/ 	.byte	0x04, 0x17
        /*002e*/ 	.short	(.L_13 - .L_12)
.L_12:
        /*0030*/ 	.word	0x00000000
        /*0034*/ 	.short	0x000c
        /*0036*/ 	.short	0x0040
        /*0038*/ 	.byte	0x00, 0xf4, 0x21, 0x00


	//----- nvinfo : EIATTR_KPARAM_INFO
	.align		4
.L_13:
        /*003c*/ 	.byte	0x04, 0x17
        /*003e*/ 	.short	(.L_15 - .L_14)
.L_14:
        /*0040*/ 	.word	0x00000000
        /*0044*/ 	.short	0x000b
        /*0046*/ 	.short	0x0038
        /*0048*/ 	.byte	0x00, 0xf0, 0x11, 0x00


	//----- nvinfo : EIATTR_KPARAM_INFO
	.align		4
.L_15:
        /*004c*/ 	.byte	0x04, 0x17
        /*004e*/ 	.short	(.L_17 - .L_16)
.L_16:
        /*0050*/ 	.word	0x00000000
        /*0054*/ 	.short	0x000a
        /*0056*/ 	.short	0x0034
        /*0058*/ 	.byte	0x00, 0xf0, 0x11, 0x00


	//----- nvinfo : EIATTR_KPARAM_INFO
	.align		4
.L_17:
        /*005c*/ 	.byte	0x04, 0x17
        /*005e*/ 	.short	(.L_19 - .L_18)
.L_18:
        /*0060*/ 	.word	0x00000000
        /*0064*/ 	.short	0x0009
        /*0066*/ 	.short	0x0030
        /*0068*/ 	.byte	0x00, 0xf0, 0x11, 0x00


	//----- nvinfo : EIATTR_KPARAM_INFO
	.align		4
.L_19:
        /*006c*/ 	.byte	0x04, 0x17
        /*006e*/ 	.short	(.L_21 - .L_20)
.L_20:
        /*0070*/ 	.word	0x00000000
        /*0074*/ 	.short	0x0008
        /*0076*/ 	.short	0x002c
        /*0078*/ 	.byte	0x00, 0xf0, 0x11, 0x00


	//----- nvinfo : EIATTR_KPARAM_INFO
	.align		4
.L_21:
        /*007c*/ 	.byte	0x04, 0x17
        /*007e*/ 	.short	(.L_23 - .L_22)
.L_22:
        /*0080*/ 	.word	0x00000000
        /*0084*/ 	.short	0x0007
        /*0086*/ 	.short	0x0028
        /*0088*/ 	.byte	0x00, 0xf0, 0x11, 0x00


	//----- nvinfo : EIATTR_KPARAM_INFO
	.align		4
.L_23:
        /*008c*/ 	.byte	0x04, 0x17
        /*008e*/ 	.short	(.L_25 - .L_24)
.L_24:
        /*0090*/ 	.word	0x00000000
        /*0094*/ 	.short	0x0006
        /*0096*/ 	.short	0x0024
        /*0098*/ 	.byte	0x00, 0xf0, 0x11, 0x00


	//----- nvinfo : EIATTR_KPARAM_INFO
	.align		4
.L_25:
        /*009c*/ 	.byte	0x04, 0x17
        /*009e*/ 	.short	(.L_27 - .L_26)
.L_26:
        /*00a0*/ 	.word	0x00000000
        /*00a4*/ 	.short	0x0005
        /*00a6*/ 	.short	0x0020
        /*00a8*/ 	.byte	0x00, 0xf0, 0x11, 0x00


	//----- nvinfo : EIATTR_KPARAM_INFO
	.align		4
.L_27:
        /*00ac*/ 	.byte	0x04, 0x17
        /*00ae*/ 	.short	(.L_29 - .L_28)
.L_28:
        /*00b0*/ 	.word	0x00000000
        /*00b4*/ 	.short	0x0004
        /*00b6*/ 	.short	0x001c
        /*00b8*/ 	.byte	0x00, 0xf0, 0x11, 0x00


	//----- nvinfo : EIATTR_KPARAM_INFO
	.align		4
.L_29:
        /*00bc*/ 	.byte	0x04, 0x17
        /*00be*/ 	.short	(.L_31 - .L_30)
.L_30:
        /*00c0*/ 	.word	0x00000000
        /*00c4*/ 	.short	0x0003
        /*00c6*/ 	.short	0x0018
        /*00c8*/ 	.byte	0x00, 0xf0, 0x11, 0x00


	//----- nvinfo : EIATTR_KPARAM_INFO
	.align		4
.L_31:
        /*00cc*/ 	.byte	0x04, 0x17
        /*00ce*/ 	.short	(.L_33 - .L_32)
.L_32:
        /*00d0*/ 	.word	0x00000000
        /*00d4*/ 	.short	0x0002
        /*00d6*/ 	.short	0x0010
        /*00d8*/ 	.byte	0x00, 0xf4, 0x21, 0x00


	//----- nvinfo : EIATTR_KPARAM_INFO
	.align		4
.L_33:
        /*00dc*/ 	.byte	0x04, 0x17
        /*00de*/ 	.short	(.L_35 - .L_34)
.L_34:
        /*00e0*/ 	.word	0x00000000
        /*00e4*/ 	.short	0x0001
        /*00e6*/ 	.short	0x0008
        /*00e8*/ 	.byte	0x00, 0xf4, 0x21, 0x00


	//----- nvinfo : EIATTR_KPARAM_INFO
	.align		4
.L_35:
        /*00ec*/ 	.byte	0x04, 0x17
        /*00ee*/ 	.short	(.L_37 - .L_36)
.L_36:
        /*00f0*/ 	.word	0x00000000
        /*00f4*/ 	.short	0x0000
        /*00f6*/ 	.short	0x0000
        /*00f8*/ 	.byte	0x00, 0xf4, 0x21, 0x00


	//----- nvinfo : EIATTR_MAXREG_COUNT
	.align		4
.L_37:
        /*00fc*/ 	.byte	0x03, 0x1b
        /*00fe*/ 	.short	0x00ff


	//----- nvinfo : EIATTR_NUM_BARRIERS
	.align		4
        /*0100*/ 	.byte	0x02, 0x4c
        /*0102*/ 	.byte	0x01
	.zero		1


	//----- nvinfo : EIATTR_ANNOTATIONS
	.align		4
        /*0104*/ 	.byte	0x04, 0x55
        /*0106*/ 	.short	(.L_39 - .L_38)


	//   ....[0]....
.L_38:
        /*0108*/ 	.word	0x00000001
        /*010c*/ 	.byte	0xe0, 0x49, 0x00, 0x00, 0x01, 0x00, 0x00, 0x00, 0x60, 0x4a, 0x00, 0x00, 0x01, 0x00, 0x00, 0x00
        /* <DEDUP_REMOVED lines=113> */
        /*082c*/ 	.byte	0x40, 0x90, 0x00, 0x00, 0x01, 0x00, 0x00, 0x00, 0x60, 0x90, 0x00, 0x00


	//----- nvinfo : EIATTR_MERCURY_ISA_VERSION
	.align		4
.L_39:
        /*0838*/ 	.byte	0x03, 0x5f
        /*083a*/ 	.short	0x0000


	//----- nvinfo : EIATTR_EXIT_INSTR_OFFSETS
	.align		4
        /*083c*/ 	.byte	0x04, 0x1c
        /*083e*/ 	.short	(.L_41 - .L_40)


	//   ....[0]....
.L_40:
        /*0840*/ 	.word	0x0000ca00


	//   ....[1]....
        /*0844*/ 	.word	0x0000ca20


	//----- nvinfo : EIATTR_REQNTID
	.align		4
.L_41:
        /*0848*/ 	.byte	0x04, 0x10
        /*084a*/ 	.short	(.L_43 - .L_42)
.L_42:
        /*084c*/ 	.word	0x00000080
        /*0850*/ 	.word	0x00000001
        /*0854*/ 	.word	0x00000001
.L_43:


//--------------------- .nv.callgraph             --------------------------
	.section	.nv.callgraph,"",@"SHT_CUDA_CALLGRAPH"
	.align	4
	.sectionentsize	8
	.align		4
        /*0000*/ 	.word	0x00000000
	.align		4
        /*0004*/ 	.word	0xffffffff
	.align		4
        /*0008*/ 	.word	0x00000000
	.align		4
        /*000c*/ 	.word	0xfffffffe
	.align		4
        /*0010*/ 	.word	0x00000000
	.align		4
        /*0014*/ 	.word	0xfffffffd
	.align		4
        /*0018*/ 	.word	0x00000000
	.align		4
        /*001c*/ 	.word	0xfffffffc


//--------------------- .nv.rel.action            --------------------------
	.section	.nv.rel.action,"",@"SHT_CUDA_RELOCINFO"
	.align	8
	.sectionentsize	8
        /*0000*/ 	.byte	0x73, 0x00, 0x00, 0x00, 0x00, 0x00, 0x00, 0x00, 0x00, 0x00, 0x00, 0x11, 0x25, 0x00, 0x05, 0x36


//--------------------- .nv.constant0.matmul_kernel --------------------------
	.section	.nv.constant0.matmul_kernel,"a",@progbits
	.sectionflags	@""
	.align	4
.nv.constant0.matmul_kernel:
	.zero		432


//--------------------- .text.matmul_kernel       --------------------------
	.section	.text.matmul_kernel,"ax",@progbits
	.sectioninfo	@"SHI_REGISTERS=255"
	.align	128
        .global         matmul_kernel
        .type           matmul_kernel,@function
        .size           matmul_kernel,(.L_x_3 - matmul_kernel)
        .other          matmul_kernel,@"STO_CUDA_ENTRY STV_DEFAULT"
matmul_kernel:
.text.matmul_kernel:
[----:B------:R-:W-:Y:S02]  /*0000*/  IMAD.MOV.U32 R1, RZ, RZ, c[0x0][0x28] ;  /* 0x00000a00ff017624 */ /* 0x000fe400078e00ff */
[----:B------:R-:W-:Y:S01]  /*0010*/  IMAD.MOV.U32 R0, RZ, RZ, c[0x0][0x17c] ;  /* 0x00005f00ff007624 */ /* 0x000fe200078e00ff */
[----:B------:R-:W1:Y:S01]  /*0020*/  S2R R5, SR_CTAID.X ;  /* 0x0000000000057919 */ /* 0x000e620000002500 */
[----:B------:R-:W-:Y:S01]  /*0030*/  IMAD.MOV.U32 R252, RZ, RZ, c[0x0][0x180] ;  /* 0x00006000fffc7624 */ /* 0x000fe200078e00ff */
[----:B------:R-:W-:Y:S01]  /*0040*/  IABS R25, c[0x0][0x178] ;  /* 0x00005e0000197a13 */ /* 0x000fe20000000000 */
[----:B------:R-:W-:Y:S01]  /*0050*/  IMAD.MOV.U32 R244, RZ, RZ, c[0x0][0x188] ;  /* 0x00006200fff47624 */ /* 0x000fe200078e00ff */
[----:B------:R-:W-:Y:S01]  /*0060*/  IADD3 R0, R0, 0x3f, RZ ;  /* 0x0000003f00007810 */ /* 0x000fe20007ffe0ff */
[----:B------:R-:W2:Y:S01]  /*0070*/  S2R R201, SR_TID.X ;  /* 0x0000000000c97919 */ /* 0x000ea20000002100 */
[----:B------:R-:W-:Y:S01]  /*0080*/  IADD3 R139, R252, -0x20, RZ ;  /* 0xffffffe0fc8b7810 */ /* 0x000fe20007ffe0ff */
[----:B------:R-:W-:Y:S01]  /*0090*/  ULDC.64 UR8, c[0x0][0x118] ;  /* 0x0000460000087ab9 */ /* 0x000fe20000000a00 */
[----:B------:R-:W-:Y:S01]  /*00a0*/  SHF.R.S32.HI R3, RZ, 0x1f, R0 ;  /* 0x0000001fff037819 */ /* 0x000fe20000011400 */
[----:B------:R-:W-:Y:S01]  /*00b0*/  IMAD.SHL.U32 R245, R244, 0x4, RZ ;  /* 0x00000004f4f57824 */ /* 0x000fe200078e00ff */
[----:B------:R-:W-:Y:S01]  /*00c0*/  IADD3 R108, R252, -0x10, RZ ;  /* 0xfffffff0fc6c7810 */ /* 0x000fe20007ffe0ff */
[C---:B------:R-:W-:Y:S01]  /*00d0*/  IMAD.SHL.U32 R248, R244.reuse, 0x8, RZ ;  /* 0x00000008f4f87824 */ /* 0x040fe200078e00ff */
[----:B------:R-:W-:Y:S01]  /*00e0*/  LEA.HI R3, R3, R0, RZ, 0x6 ;  /* 0x0000000003037211 */ /* 0x000fe200078f30ff */
[----:B------:R-:W-:Y:S01]  /*00f0*/  IMAD R198, R244, 0xc, RZ ;  /* 0x0000000cf4c67824 */ /* 0x000fe200078e02ff */
[----:B------:R-:W-:Y:S01]  /*0100*/  IADD3 R152, R252, -0x4, RZ ;  /* 0xfffffffcfc987810 */ /* 0x000fe20007ffe0ff */
[C---:B------:R-:W-:Y:S01]  /*0110*/  IMAD.SHL.U32 R191, R244.reuse, 0x10, RZ ;  /* 0x00000010f4bf7824 */ /* 0x040fe200078e00ff */
[----:B------:R-:W-:Y:S01]  /*0120*/  SHF.R.S32.HI R3, RZ, 0x6, R3 ;  /* 0x00000006ff037819 */ /* 0x000fe20000011403 */
[C---:B------:R-:W-:Y:S01]  /*0130*/  IMAD R175, R244.reuse, 0x14, RZ ;  /* 0x00000014f4af7824 */ /* 0x040fe200078e02ff */
[----:B------:R-:W-:Y:S01]  /*0140*/  IADD3 R1, R1, -0x1d0, RZ ;  /* 0xfffffe3001017810 */ /* 0x000fe20007ffe0ff */
[C---:B------:R-:W-:Y:S01]  /*0150*/  IMAD R251, R244.reuse, 0x5, RZ ;  /* 0x00000005f4fb7824 */ /* 0x040fe200078e02ff */
[----:B------:R-:W-:Y:S01]  /*0160*/  CS2R R184, SRZ ;  /* 0x0000000000b87805 */ /* 0x000fe2000001ff00 */
[----:B------:R-:W-:Y:S01]  /*0170*/  IMAD.SHL.U32 R4, R3, 0x4, RZ ;  /* 0x0000000403047824 */ /* 0x000fe200078e00ff */
[----:B------:R-:W-:Y:S01]  /*0180*/  CS2R R186, SRZ ;  /* 0x0000000000ba7805 */ /* 0x000fe2000001ff00 */
[C---:B------:R-:W-:Y:S01]  /*0190*/  IMAD R247, R244.reuse, 0x9, RZ ;  /* 0x00000009f4f77824 */ /* 0x040fe200078e02ff */
[----:B-1----:R-:W-:Y:S01]  /*01a0*/  IABS R8, R5 ;  /* 0x0000000500087213 */ /* 0x002fe20000000000 */
[C---:B------:R-:W-:Y:S01]  /*01b0*/  IMAD R197, R244.reuse, 0xd, RZ ;  /* 0x0000000df4c57824 */ /* 0x040fe200078e02ff */
[-C--:B------:R-:W-:Y:S01]  /*01c0*/  IABS R7, R4.reuse ;  /* 0x0000000400077213 */ /* 0x080fe20000000000 */
[C---:B------:R-:W-:Y:S01]  /*01d0*/  IMAD R190, R244.reuse, 0x11, RZ ;  /* 0x00000011f4be7824 */ /* 0x040fe200078e02ff */
[----:B------:R-:W-:Y:S01]  /*01e0*/  IABS R10, R4 ;  /* 0x00000004000a7213 */ /* 0x000fe20000000000 */
[C---:B------:R-:W-:Y:S01]  /*01f0*/  IMAD R174, R244.reuse, 0x15, RZ ;  /* 0x00000015f4ae7824 */ /* 0x040fe200078e02ff */
[----:B------:R-:W1:Y:S01]  /*0200*/  I2F.RP R0, R7 ;  /* 0x0000000700007306 */ /* 0x000e620000209400 */
[C---:B--2---:R-:W-:Y:S01]  /*0210*/  LOP3.LUT R22, R201.reuse, 0x7f, RZ, 0xc0, !PT ;  /* 0x0000007fc9167812 */ /* 0x044fe200078ec0ff */
[C---:B------:R-:W-:Y:S01]  /*0220*/  IMAD.SHL.U32 R78, R244.reuse, 0x2, RZ ;  /* 0x00000002f44e7824 */ /* 0x040fe200078e00ff */
[----:B------:R-:W-:Y:S01]  /*0230*/  LOP3.LUT R159, R201, 0x1f, RZ, 0xc0, !PT ;  /* 0x0000001fc99f7812 */ /* 0x000fe200078ec0ff */
[----:B------:R-:W-:Y:S01]  /*0240*/  IMAD R250, R244, 0x6, RZ ;  /* 0x00000006f4fa7824 */ /* 0x000fe200078e02ff */
[----:B------:R-:W-:Y:S01]  /*0250*/  CS2R R180, SRZ ;  /* 0x0000000000b47805 */ /* 0x000fe2000001ff00 */
[----:B------:R-:W-:Y:S01]  /*0260*/  IMAD.SHL.U32 R243, R22, 0x4, RZ ;  /* 0x0000000416f37824 */ /* 0x000fe200078e00ff */
[----:B------:R-:W-:Y:S01]  /*0270*/  CS2R R182, SRZ ;  /* 0x0000000000b67805 */ /* 0x000fe2000001ff00 */
[----:B------:R-:W-:-:S02]  /*0280*/  IMAD R246, R244, 0xa, RZ ;  /* 0x0000000af4f67824 */ /* 0x000fc400078e02ff */
[C---:B------:R-:W-:Y:S01]  /*0290*/  IMAD R196, R244.reuse, 0xe, RZ ;  /* 0x0000000ef4c47824 */ /* 0x040fe200078e02ff */
[C---:B------:R-:W-:Y:S01]  /*02a0*/  LOP3.LUT R242, R243.reuse, 0x20, RZ, 0x3c, !PT ;  /* 0x00000020f3f27812 */ /* 0x040fe200078e3cff */
[C---:B------:R-:W-:Y:S01]  /*02b0*/  IMAD R189, R244.reuse, 0x12, RZ ;  /* 0x00000012f4bd7824 */ /* 0x040fe200078e02ff */
[C---:B------:R-:W-:Y:S01]  /*02c0*/  LOP3.LUT R241, R243.reuse, 0x40, RZ, 0x3c, !PT ;  /* 0x00000040f3f17812 */ /* 0x040fe200078e3cff */
[C---:B------:R-:W-:Y:S01]  /*02d0*/  IMAD R153, R244.reuse, 0x3, RZ ;  /* 0x00000003f4997824 */ /* 0x040fe200078e02ff */
[----:B------:R-:W-:Y:S01]  /*02e0*/  LOP3.LUT R240, R243, 0x60, RZ, 0x3c, !PT ;  /* 0x00000060f3f07812 */ /* 0x000fe200078e3cff */
[----:B-1----:R-:W1:Y:S01]  /*02f0*/  MUFU.RCP R0, R0 ;  /* 0x0000000000007308 */ /* 0x002e620000001000 */
[C---:B------:R-:W-:Y:S02]  /*0300*/  IMAD R249, R244.reuse, 0x7, RZ ;  /* 0x00000007f4f97824 */ /* 0x040fe400078e02ff */
[----:B------:R-:W-:Y:S02]  /*0310*/  IMAD R199, R244, 0xb, RZ ;  /* 0x0000000bf4c77824 */ /* 0x000fe400078e02ff */
[----:B------:R-:W-:-:S02]  /*0320*/  IMAD.MOV.U32 R238, RZ, RZ, 0x1f ;  /* 0x0000001fffee7424 */ /* 0x000fc400078e00ff */
[C---:B------:R-:W-:Y:S02]  /*0330*/  IMAD R195, R244.reuse, 0xf, RZ ;  /* 0x0000000ff4c37824 */ /* 0x040fe400078e02ff */
[----:B------:R-:W-:Y:S01]  /*0340*/  IMAD R188, R244, 0x13, RZ ;  /* 0x00000013f4bc7824 */ /* 0x000fe200078e02ff */
[----:B------:R-:W-:Y:S01]  /*0350*/  IADD3 R238, R238, c[0x0][0x180], RZ ;  /* 0x00006000eeee7a10 */ /* 0x000fe20007ffe0ff */
[----:B------:R-:W-:Y:S01]  /*0360*/  IMAD.SHL.U32 R179, R244, 0x20, RZ ;  /* 0x00000020f4b37824 */ /* 0x000fe200078e00ff */
[----:B-1----:R-:W-:Y:S01]  /*0370*/  IADD3 R2, R0, 0xffffffe, RZ ;  /* 0x0ffffffe00027810 */ /* 0x002fe20007ffe0ff */
[----:B------:R-:W-:-:S03]  /*0380*/  IMAD.MOV R0, RZ, RZ, -R10 ;  /* 0x000000ffff007224 */ /* 0x000fc600078e0a0a */
[----:B------:R1:W2:Y:S02]  /*0390*/  F2I.FTZ.U32.TRUNC.NTZ R3, R2 ;  /* 0x0000000200037305 */ /* 0x0002a4000021f000 */
[----:B-1----:R-:W-:Y:S02]  /*03a0*/  IMAD.MOV.U32 R2, RZ, RZ, RZ ;  /* 0x000000ffff027224 */ /* 0x002fe400078e00ff */
[----:B--2---:R-:W-:-:S04]  /*03b0*/  IMAD.MOV R6, RZ, RZ, -R3 ;  /* 0x000000ffff067224 */ /* 0x004fc800078e0a03 */
[----:B------:R-:W-:Y:S02]  /*03c0*/  IMAD R9, R6, R7, RZ ;  /* 0x0000000706097224 */ /* 0x000fe400078e02ff */
[----:B------:R-:W-:Y:S02]  /*03d0*/  IMAD.MOV.U32 R6, RZ, RZ, R8 ;  /* 0x000000ffff067224 */ /* 0x000fe400078e0008 */
[----:B------:R-:W-:-:S06]  /*03e0*/  IMAD.HI.U32 R3, R3, R9, R2 ;  /* 0x0000000903037227 */ /* 0x000fcc00078e0002 */
[----:B------:R-:W-:-:S04]  /*03f0*/  IMAD.HI.U32 R3, R3, R6, RZ ;  /* 0x0000000603037227 */ /* 0x000fc800078e00ff */
[----:B------:R-:W-:-:S05]  /*0400*/  IMAD R0, R3, R0, R6 ;  /* 0x0000000003007224 */ /* 0x000fca00078e0206 */
[----:B------:R-:W-:-:S13]  /*0410*/  ISETP.GT.U32.AND P1, PT, R7, R0, PT ;  /* 0x000000000700720c */ /* 0x000fda0003f24070 */
[----:B------:R-:W-:Y:S01]  /*0420*/  @!P1 IMAD.IADD R0, R0, 0x1, -R7 ;  /* 0x0000000100009824 */ /* 0x000fe200078e0a07 */
[----:B------:R-:W-:Y:S02]  /*0430*/  @!P1 IADD3 R3, R3, 0x1, RZ ;  /* 0x0000000103039810 */ /* 0x000fe40007ffe0ff */
[----:B------:R-:W-:Y:S02]  /*0440*/  ISETP.NE.AND P1, PT, R4, RZ, PT ;  /* 0x000000ff0400720c */ /* 0x000fe40003f25270 */
[----:B------:R-:W-:Y:S02]  /*0450*/  ISETP.GE.U32.AND P0, PT, R0, R7, PT ;  /* 0x000000070000720c */ /* 0x000fe40003f06070 */
[----:B------:R-:W-:-:S04]  /*0460*/  LOP3.LUT R0, R5, R4, RZ, 0x3c, !PT ;  /* 0x0000000405007212 */ /* 0x000fc800078e3cff */
[----:B------:R-:W-:Y:S01]  /*0470*/  ISETP.GE.AND P2, PT, R0, RZ, PT ;  /* 0x000000ff0000720c */ /* 0x000fe20003f46270 */
[----:B------:R-:W-:-:S05]  /*0480*/  IMAD.MOV.U32 R0, RZ, RZ, c[0x0][0x178] ;  /* 0x00005e00ff007624 */ /* 0x000fca00078e00ff */
[----:B------:R-:W-:Y:S02]  /*0490*/  IADD3 R0, R0, 0xff, RZ ;  /* 0x000000ff00007810 */ /* 0x000fe40007ffe0ff */
[----:B------:R-:W-:-:S05]  /*04a0*/  @P0 IADD3 R3, R3, 0x1, RZ ;  /* 0x0000000103030810 */ /* 0x000fca0007ffe0ff */
[----:B------:R-:W-:Y:S01]  /*04b0*/  IMAD.MOV.U32 R2, RZ, RZ, R3 ;  /* 0x000000ffff027224 */ /* 0x000fe200078e0003 */
[----:B------:R-:W-:-:S03]  /*04c0*/  SHF.R.S32.HI R3, RZ, 0x1f, R0 ;  /* 0x0000001fff037819 */ /* 0x000fc60000011400 */
[----:B------:R-:W-:Y:S01]  /*04d0*/  @!P2 IMAD.MOV R2, RZ, RZ, -R2 ;  /* 0x000000ffff02a224 */ /* 0x000fe200078e0a02 */
[----:B------:R-:W-:Y:S02]  /*04e0*/  @!P1 LOP3.LUT R2, RZ, R4, RZ, 0x33, !PT ;  /* 0x00000004ff029212 */ /* 0x000fe400078e33ff */
[----:B------:R-:W-:-:S03]  /*04f0*/  LEA.HI R3, R3, R0, RZ, 0x8 ;  /* 0x0000000003037211 */ /* 0x000fc600078f40ff */
[----:B------:R-:W-:Y:S02]  /*0500*/  IMAD.SHL.U32 R20, R2, 0x4, RZ ;  /* 0x0000000402147824 */ /* 0x000fe400078e00ff */
[----:B------:R-:W-:-:S03]  /*0510*/  IMAD.MOV R2, RZ, RZ, -R2 ;  /* 0x000000ffff027224 */ /* 0x000fc600078e0a02 */
[----:B------:R-:W-:Y:S01]  /*0520*/  LEA.HI.SX32 R3, R3, -R20, 0x18 ;  /* 0x8000001403037211 */ /* 0x000fe200078fc2ff */
[----:B------:R-:W-:-:S03]  /*0530*/  IMAD R23, R4, R2, R5 ;  /* 0x0000000204177224 */ /* 0x000fc600078e0205 */
[----:B------:R-:W-:Y:S02]  /*0540*/  IMNMX R16, R3, 0x4, PT ;  /* 0x0000000403107817 */ /* 0x000fe40003800200 */
[----:B------:R-:W-:Y:S02]  /*0550*/  IABS R9, R23 ;  /* 0x0000001700097213 */ /* 0x000fe40000000000 */
[-C--:B------:R-:W-:Y:S02]  /*0560*/  IABS R7, R16.reuse ;  /* 0x0000001000077213 */ /* 0x080fe40000000000 */
[----:B------:R-:W-:Y:S02]  /*0570*/  IABS R4, R16 ;  /* 0x0000001000047213 */ /* 0x000fe40000000000 */
[----:B------:R-:W1:Y:S08]  /*0580*/  I2F.RP R0, R7 ;  /* 0x0000000700007306 */ /* 0x000e700000209400 */
[----:B-1----:R-:W1:Y:S02]  /*0590*/  MUFU.RCP R0, R0 ;  /* 0x0000000000007308 */ /* 0x002e640000001000 */
[----:B-1----:R-:W-:Y:S01]  /*05a0*/  IADD3 R3, R0, 0xffffffe, RZ ;  /* 0x0ffffffe00037810 */ /* 0x002fe20007ffe0ff */
[----:B------:R-:W-:Y:S01]  /*05b0*/  IMAD.MOV R0, RZ, RZ, -R4 ;  /* 0x000000ffff007224 */ /* 0x000fe200078e0a04 */
[----:B------:R-:W-:-:S04]  /*05c0*/  IADD3 R4, R252, -0x30, RZ ;  /* 0xffffffd0fc047810 */ /* 0x000fc80007ffe0ff */
[----:B------:R-:W1:Y:S01]  /*05d0*/  F2I.FTZ.U32.TRUNC.NTZ R3, R3 ;  /* 0x0000000300037305 */ /* 0x000e62000021f000 */
[----:B------:R-:W-:-:S04]  /*05e0*/  ISETP.GE.U32.AND P5, PT, R4, 0x7fffffb1, PT ;  /* 0x7fffffb10400780c */ /* 0x000fc80003fa6070 */
[----:B------:R-:W-:Y:S01]  /*05f0*/  SEL R114, RZ, 0x1, P5 ;  /* 0x00000001ff727807 */ /* 0x000fe20002800000 */
[----:B-1----:R-:W-:-:S04]  /*0600*/  IMAD.MOV R6, RZ, RZ, -R3 ;  /* 0x000000ffff067224 */ /* 0x002fc800078e0a03 */
[----:B------:R-:W-:Y:S01]  /*0610*/  IMAD.MOV.U32 R2, RZ, RZ, R6 ;  /* 0x000000ffff027224 */ /* 0x000fe200078e0006 */
[----:B------:R-:W-:-:S03]  /*0620*/  IADD3 R6, R252, -0x11, RZ ;  /* 0xffffffeffc067810 */ /* 0x000fc60007ffe0ff */
[----:B------:R-:W-:Y:S02]  /*0630*/  IMAD R5, R2, R7, RZ ;  /* 0x0000000702057224 */ /* 0x000fe400078e02ff */
[----:B------:R-:W-:-:S04]  /*0640*/  IMAD.MOV.U32 R2, RZ, RZ, RZ ;  /* 0x000000ffff027224 */ /* 0x000fc800078e00ff */
[----:B------:R-:W-:Y:S01]  /*0650*/  IMAD.HI.U32 R2, R3, R5, R2 ;  /* 0x0000000503027227 */ /* 0x000fe200078e0002 */
[C---:B------:R-:W-:Y:S02]  /*0660*/  IADD3 R3, R252.reuse, -0x2f, RZ ;  /* 0xffffffd1fc037810 */ /* 0x040fe40007ffe0ff */
[----:B------:R-:W-:Y:S02]  /*0670*/  IADD3 R5, R252, -0x12, RZ ;  /* 0xffffffeefc057810 */ /* 0x000fe40007ffe0ff */
[----:B------:R-:W-:Y:S01]  /*0680*/  ISETP.GE.U32.AND P3, PT, R3, 0x7fffffb2, PT ;  /* 0x7fffffb20300780c */ /* 0x000fe20003f66070 */
[----:B------:R-:W-:Y:S01]  /*0690*/  IMAD.HI.U32 R2, R2, R9, RZ ;  /* 0x0000000902027227 */ /* 0x000fe200078e00ff */
[----:B------:R-:W-:Y:S02]  /*06a0*/  IADD3 R3, R252, -0x2e, RZ ;  /* 0xffffffd2fc037810 */ /* 0x000fe40007ffe0ff */
[----:B------:R-:W-:Y:S01]  /*06b0*/  SEL R115, RZ, 0x1fffe, P3 ;  /* 0x0001fffeff737807 */ /* 0x000fe20001800000 */
[----:B------:R-:W-:Y:S01]  /*06c0*/  IMAD R0, R2, R0, R9 ;  /* 0x0000000002007224 */ /* 0x000fe200078e0209 */
[----:B------:R-:W-:-:S04]  /*06d0*/  ISETP.GE.U32.AND P6, PT, R3, 0x7fffffb3, PT ;  /* 0x7fffffb30300780c */ /* 0x000fc80003fc6070 */
[----:B------:R-:W-:Y:S02]  /*06e0*/  ISETP.GT.U32.AND P2, PT, R7, R0, PT ;  /* 0x000000000700720c */ /* 0x000fe40003f44070 */
[----:B------:R-:W-:-:S11]  /*06f0*/  SEL R117, RZ, 0x4, P6 ;  /* 0x00000004ff757807 */ /* 0x000fd60003000000 */
[----:B------:R-:W-:Y:S01]  /*0700*/  @!P2 IMAD.IADD R0, R0, 0x1, -R7 ;  /* 0x000000010000a824 */ /* 0x000fe200078e0a07 */
[----:B------:R-:W-:Y:S02]  /*0710*/  @!P2 IADD3 R2, R2, 0x1, RZ ;  /* 0x000000010202a810 */ /* 0x000fe40007ffe0ff */
[----:B------:R-:W-:Y:S02]  /*0720*/  ISETP.NE.AND P2, PT, R16, RZ, PT ;  /* 0x000000ff1000720c */ /* 0x000fe40003f45270 */
[----:B------:R-:W-:Y:S02]  /*0730*/  ISETP.GE.U32.AND P1, PT, R0, R7, PT ;  /* 0x000000070000720c */ /* 0x000fe40003f26070 */
[----:B------:R-:W-:-:S04]  /*0740*/  LOP3.LUT R0, R23, R16, RZ, 0x3c, !PT ;  /* 0x0000001017007212 */ /* 0x000fc800078e3cff */
[----:B------:R-:W-:Y:S02]  /*0750*/  ISETP.GE.AND P0, PT, R0, RZ, PT ;  /* 0x000000ff0000720c */ /* 0x000fe40003f06270 */
[----:B------:R-:W-:-:S04]  /*0760*/  IADD3 R0, R252, -0x2d, RZ ;  /* 0xffffffd3fc007810 */ /* 0x000fc80007ffe0ff */
[----:B------:R-:W-:Y:S02]  /*0770*/  ISETP.GE.U32.AND P4, PT, R0, 0x7fffffb4, PT ;  /* 0x7fffffb40000780c */ /* 0x000fe40003f86070 */
[----:B------:R-:W-:Y:S02]  /*0780*/  @P1 IADD3 R2, R2, 0x1, RZ ;  /* 0x0000000102021810 */ /* 0x000fe40007ffe0ff */
[----:B------:R-:W-:Y:S02]  /*0790*/  IADD3 R0, R252, -0x2b, RZ ;  /* 0xffffffd5fc007810 */ /* 0x000fe40007ffe0ff */
[----:B------:R-:W-:Y:S01]  /*07a0*/  SEL R120, RZ, 0x7fff8, P4 ;  /* 0x0007fff8ff787807 */ /* 0x000fe20002000000 */
[----:B------:R-:W-:Y:S01]  /*07b0*/  IMAD.MOV.U32 R192, RZ, RZ, R2 ;  /* 0x000000ffffc07224 */ /* 0x000fe200078e0002 */
[----:B------:R-:W-:Y:S02]  /*07c0*/  ISETP.GE.U32.AND P1, PT, R0, 0x7fffffb6, PT ;  /* 0x7fffffb60000780c */ /* 0x000fe40003f26070 */
[----:B------:R-:W-:Y:S01]  /*07d0*/  IADD3 R0, R252, -0x29, RZ ;  /* 0xffffffd7fc007810 */ /* 0x000fe20007ffe0ff */
[----:B------:R-:W-:Y:S01]  /*07e0*/  @!P0 IMAD.MOV R192, RZ, RZ, -R192 ;  /* 0x000000ffffc08224 */ /* 0x000fe200078e0ac0 */
[----:B------:R-:W-:-:S02]  /*07f0*/  @!P2 LOP3.LUT R192, RZ, R16, RZ, 0x33, !PT ;  /* 0x00000010ffc0a212 */ /* 0x000fc400078e33ff */
[----:B------:R-:W-:Y:S02]  /*0800*/  ISETP.GE.U32.AND P2, PT, R0, 0x7fffffb8, PT ;  /* 0x7fffffb80000780c */ /* 0x000fe40003f46070 */
[C---:B------:R-:W-:Y:S02]  /*0810*/  IADD3 R0, R252.reuse, -0x27, RZ ;  /* 0xffffffd9fc007810 */ /* 0x040fe40007ffe0ff */
[----:B------:R-:W-:Y:S02]  /*0820*/  IADD3 R2, R252, -0x2c, RZ ;  /* 0xffffffd4fc027810 */ /* 0x000fe40007ffe0ff */
[----:B------:R-:W-:Y:S02]  /*0830*/  ISETP.GE.U32.AND P5, PT, R0, 0x7fffffba, PT ;  /* 0x7fffffba0000780c */ /* 0x000fe40003fa6070 */
[----:B------:R-:W-:Y:S02]  /*0840*/  IADD3 R0, R252, -0x25, RZ ;  /* 0xffffffdbfc007810 */ /* 0x000fe40007ffe0ff */
[----:B------:R-:W-:-:S02]  /*0850*/  ISETP.GE.U32.AND P0, PT, R2, 0x7fffffb5, PT ;  /* 0x7fffffb50200780c */ /* 0x000fc40003f06070 */
[----:B------:R-:W-:Y:S02]  /*0860*/  ISETP.GE.U32.AND P6, PT, R0, 0x7fffffbc, PT ;  /* 0x7fffffbc0000780c */ /* 0x000fe40003fc6070 */
[C---:B------:R-:W-:Y:S02]  /*0870*/  IADD3 R2, R252.reuse, -0x2a, RZ ;  /* 0xffffffd6fc027810 */ /* 0x040fe40007ffe0ff */
[----:B------:R-:W-:Y:S02]  /*0880*/  IADD3 R0, R252, -0x23, RZ ;  /* 0xffffffddfc007810 */ /* 0x000fe40007ffe0ff */
[----:B------:R-:W-:Y:S02]  /*0890*/  SEL R112, RZ, 0x1, P0 ;  /* 0x00000001ff707807 */ /* 0x000fe40000000000 */
[----:B------:R-:W-:Y:S02]  /*08a0*/  ISETP.GE.U32.AND P3, PT, R2, 0x7fffffb7, PT ;  /* 0x7fffffb70200780c */ /* 0x000fe40003f66070 */
[----:B------:R-:W-:-:S02]  /*08b0*/  ISETP.GE.U32.AND P0, PT, R0, 0x7fffffbe, PT ;  /* 0x7fffffbe0000780c */ /* 0x000fc40003f06070 */
[C---:B------:R-:W-:Y:S02]  /*08c0*/  IADD3 R2, R252.reuse, -0x28, RZ ;  /* 0xffffffd8fc027810 */ /* 0x040fe40007ffe0ff */
[----:B------:R-:W-:Y:S02]  /*08d0*/  IADD3 R0, R252, -0x21, RZ ;  /* 0xffffffdffc007810 */ /* 0x000fe40007ffe0ff */
[----:B------:R-:W-:Y:S02]  /*08e0*/  SEL R118, RZ, 0x4, P3 ;  /* 0x00000004ff767807 */ /* 0x000fe40001800000 */
[----:B------:R-:W-:Y:S02]  /*08f0*/  ISETP.GE.U32.AND P4, PT, R2, 0x7fffffb9, PT ;  /* 0x7fffffb90200780c */ /* 0x000fe40003f86070 */
[----:B------:R-:W-:Y:S02]  /*0900*/  ISETP.GE.U32.AND P3, PT, R0, 0x7fffffc0, PT ;  /* 0x7fffffc00000780c */ /* 0x000fe40003f66070 */
[----:B------:R-:W-:-:S02]  /*0910*/  IADD3 R2, R252, -0x26, RZ ;  /* 0xffffffdafc027810 */ /* 0x000fc40007ffe0ff */
[----:B------:R-:W-:Y:S02]  /*0920*/  IADD3 R0, R252, -0x17, RZ ;  /* 0xffffffe9fc007810 */ /* 0x000fe40007ffe0ff */
[----:B------:R-:W-:Y:S02]  /*0930*/  SEL R113, RZ, 0x1fffe, P1 ;  /* 0x0001fffeff717807 */ /* 0x000fe40000800000 */
[----:B------:R-:W-:Y:S02]  /*0940*/  SEL R144, RZ, 0x1, P4 ;  /* 0x00000001ff907807 */ /* 0x000fe40002000000 */
[----:B------:R-:W-:Y:S02]  /*0950*/  ISETP.GE.U32.AND P1, PT, R2, 0x7fffffbb, PT ;  /* 0x7fffffbb0200780c */ /* 0x000fe40003f26070 */
[----:B------:R-:W-:Y:S02]  /*0960*/  ISETP.GE.U32.AND P4, PT, R0, 0x7fffffca, PT ;  /* 0x7fffffca0000780c */ /* 0x000fe40003f86070 */
[----:B------:R-:W-:-:S02]  /*0970*/  IADD3 R0, R252, -0x15, RZ ;  /* 0xffffffebfc007810 */ /* 0x000fc40007ffe0ff */
[----:B------:R-:W-:Y:S02]  /*0980*/  SEL R3, RZ, 0x4, P1 ;  /* 0x00000004ff037807 */ /* 0x000fe40000800000 */
[----:B------:R-:W-:Y:S02]  /*0990*/  ISETP.GE.U32.AND P1, PT, R0, 0x7fffffcc, PT ;  /* 0x7fffffcc0000780c */ /* 0x000fe40003f26070 */
[C---:B------:R-:W-:Y:S02]  /*09a0*/  IADD3 R0, R252.reuse, -0x16, RZ ;  /* 0xffffffeafc007810 */ /* 0x040fe40007ffe0ff */
[----:B------:R-:W-:Y:S02]  /*09b0*/  IADD3 R2, R252, -0x24, RZ ;  /* 0xffffffdcfc027810 */ /* 0x000fe40007ffe0ff */
[----:B------:R-:W-:Y:S02]  /*09c0*/  SEL R129, RZ, 0x1fffe, P0 ;  /* 0x0001fffeff817807 */ /* 0x000fe40000000000 */
[----:B------:R-:W-:-:S02]  /*09d0*/  ISETP.GE.U32.AND P0, PT, R0, 0x7fffffcb, PT ;  /* 0x7fffffcb0000780c */ /* 0x000fc40003f06070 */
[----:B------:R-:W-:Y:S01]  /*09e0*/  SEL R119, RZ, 0x7fff8, P2 ;  /* 0x0007fff8ff777807 */ /* 0x000fe20001000000 */
[----:B------:R-:W1:Y:S01]  /*09f0*/  I2F.RP R0, R25 ;  /* 0x0000001900007306 */ /* 0x000e620000209400 */
[----:B------:R-:W-:Y:S02]  /*0a00*/  ISETP.GE.U32.AND P2, PT, R2, 0x7fffffbd, PT ;  /* 0x7fffffbd0200780c */ /* 0x000fe40003f46070 */
[----:B------:R-:W-:Y:S02]  /*0a10*/  IADD3 R2, R252, -0x22, RZ ;  /* 0xffffffdefc027810 */ /* 0x000fe40007ffe0ff */
[----:B------:R-:W-:Y:S02]  /*0a20*/  SEL R131, RZ, 0x1fffe, P5 ;  /* 0x0001fffeff837807 */ /* 0x000fe40002800000 */
[----:B------:R-:W-:Y:S02]  /*0a30*/  ISETP.GE.U32.AND P5, PT, R2, 0x7fffffbf, PT ;  /* 0x7fffffbf0200780c */ /* 0x000fe40003fa6070 */
[----:B------:R-:W-:Y:S01]  /*0a40*/  IADD3 R2, R252, -0x18, RZ ;  /* 0xffffffe8fc027810 */ /* 0x000fe20007ffe0ff */
[----:B------:R-:W-:Y:S01]  /*0a50*/  IMAD.IADD R131, R144, 0x1, R131 ;  /* 0x0000000190837824 */ /* 0x000fe200078e0283 */
[----:B------:R-:W-:-:S02]  /*0a60*/  SEL R116, RZ, 0x7fff8, P6 ;  /* 0x0007fff8ff747807 */ /* 0x000fc40003000000 */
[----:B------:R-:W-:Y:S02]  /*0a70*/  ISETP.GE.U32.AND P6, PT, R2, 0x7fffffc9, PT ;  /* 0x7fffffc90200780c */ /* 0x000fe40003fc6070 */
[----:B------:R-:W-:Y:S01]  /*0a80*/  IADD3 R2, R252, -0x13, RZ ;  /* 0xffffffedfc027810 */ /* 0x000fe20007ffe0ff */
[----:B-1----:R-:W1:Y:S01]  /*0a90*/  MUFU.RCP R0, R0 ;  /* 0x0000000000007308 */ /* 0x002e620000001000 */
[----:B------:R-:W-:Y:S02]  /*0aa0*/  SEL R142, RZ, 0x1, P2 ;  /* 0x00000001ff8e7807 */ /* 0x000fe40001000000 */
[----:B------:R-:W-:Y:S02]  /*0ab0*/  ISETP.GE.U32.AND P2, PT, R2, 0x7fffffce, PT ;  /* 0x7fffffce0200780c */ /* 0x000fe40003f46070 */
[----:B------:R-:W-:Y:S01]  /*0ac0*/  IADD3 R2, R252, -0x14, RZ ;  /* 0xffffffecfc027810 */ /* 0x000fe20007ffe0ff */
[----:B------:R-:W-:Y:S01]  /*0ad0*/  IMAD.IADD R142, R142, 0x1, R129 ;  /* 0x000000018e8e7824 */ /* 0x000fe200078e0281 */
[----:B------:R-:W-:-:S02]  /*0ae0*/  SEL R17, RZ, 0x1fffe, P4 ;  /* 0x0001fffeff117807 */ /* 0x000fc40002000000 */
[----:B------:R-:W-:Y:S02]  /*0af0*/  SEL R7, RZ, 0x7fff8, P3 ;  /* 0x0007fff8ff077807 */ /* 0x000fe40001800000 */
[----:B------:R-:W-:Y:S02]  /*0b00*/  ISETP.GE.U32.AND P4, PT, R5, 0x7fffffcf, PT ;  /* 0x7fffffcf0500780c */ /* 0x000fe40003f86070 */
[----:B------:R-:W-:Y:S02]  /*0b10*/  ISETP.GE.U32.AND P3, PT, R2, 0x7fffffcd, PT ;  /* 0x7fffffcd0200780c */ /* 0x000fe40003f66070 */
[C---:B------:R-:W-:Y:S02]  /*0b20*/  IADD3 R5, R252.reuse, -0x1c, RZ ;  /* 0xffffffe4fc057810 */ /* 0x040fe40007ffe0ff */
[----:B------:R-:W-:Y:S02]  /*0b30*/  IADD3 R2, R252, -0x1b, RZ ;  /* 0xffffffe5fc027810 */ /* 0x000fe40007ffe0ff */
[----:B------:R-:W-:-:S02]  /*0b40*/  SEL R15, RZ, 0x7fff8, P1 ;  /* 0x0007fff8ff0f7807 */ /* 0x000fc40000800000 */
[----:B------:R-:W-:Y:S02]  /*0b50*/  SEL R14, RZ, 0x1, P6 ;  /* 0x00000001ff0e7807 */ /* 0x000fe40003000000 */
[----:B------:R-:W-:Y:S02]  /*0b60*/  ISETP.GE.U32.AND P1, PT, R5, 0x7fffffc5, PT ;  /* 0x7fffffc50500780c */ /* 0x000fe40003f26070 */
[----:B------:R-:W-:Y:S01]  /*0b70*/  ISETP.GE.U32.AND P6, PT, R2, 0x7fffffc6, PT ;  /* 0x7fffffc60200780c */ /* 0x000fe20003fc6070 */
[----:B------:R-:W-:Y:S01]  /*0b80*/  IMAD.IADD R14, R14, 0x1, R17 ;  /* 0x000000010e0e7824 */ /* 0x000fe200078e0211 */
[C---:B------:R-:W-:Y:S02]  /*0b90*/  IADD3 R5, R252.reuse, -0x1a, RZ ;  /* 0xffffffe6fc057810 */ /* 0x040fe40007ffe0ff */
[----:B------:R-:W-:Y:S02]  /*0ba0*/  IADD3 R2, R252, -0x19, RZ ;  /* 0xffffffe7fc027810 */ /* 0x000fe40007ffe0ff */
[----:B------:R-:W-:-:S02]  /*0bb0*/  SEL R4, RZ, 0x4, P5 ;  /* 0x00000004ff047807 */ /* 0x000fc40002800000 */
[----:B------:R-:W-:Y:S02]  /*0bc0*/  SEL R13, RZ, 0x1fffe, P2 ;  /* 0x0001fffeff0d7807 */ /* 0x000fe40001000000 */
[----:B------:R-:W-:Y:S02]  /*0bd0*/  ISETP.GE.U32.AND P5, PT, R6, 0x7fffffd0, PT ;  /* 0x7fffffd00600780c */ /* 0x000fe40003fa6070 */
[----:B------:R-:W-:Y:S02]  /*0be0*/  SEL R12, RZ, 0x4, P0 ;  /* 0x00000004ff0c7807 */ /* 0x000fe40000000000 */
[----:B------:R-:W-:Y:S02]  /*0bf0*/  ISETP.GE.U32.AND P2, PT, R5, 0x7fffffc7, PT ;  /* 0x7fffffc70500780c */ /* 0x000fe40003f46070 */
[----:B------:R-:W-:Y:S02]  /*0c00*/  ISETP.GE.U32.AND P0, PT, R2, 0x7fffffc8, PT ;  /* 0x7fffffc80200780c */ /* 0x000fe40003f06070 */
[----:B------:R-:W-:-:S02]  /*0c10*/  IADD3 R5, R252, -0x3c, RZ ;  /* 0xffffffc4fc057810 */ /* 0x000fc40007ffe0ff */
[----:B------:R-:W-:Y:S02]  /*0c20*/  IADD3 R2, R252, -0x3b, RZ ;  /* 0xffffffc5fc027810 */ /* 0x000fe40007ffe0ff */
[----:B-1----:R-:W-:Y:S02]  /*0c30*/  IADD3 R8, R0, 0xffffffe, RZ ;  /* 0x0ffffffe00087810 */ /* 0x002fe40007ffe0ff */
[----:B------:R-:W-:Y:S02]  /*0c40*/  SEL R11, RZ, 0x7fff8, P5 ;  /* 0x0007fff8ff0b7807 */ /* 0x000fe40002800000 */
[----:B------:R-:W-:Y:S01]  /*0c50*/  SEL R10, RZ, 0x1, P3 ;  /* 0x00000001ff0a7807 */ /* 0x000fe20001800000 */
[----:B------:R-:W1:Y:S01]  /*0c60*/  F2I.FTZ.U32.TRUNC.NTZ R9, R8 ;  /* 0x0000000800097305 */ /* 0x000e62000021f000 */
[----:B------:R-:W-:Y:S02]  /*0c70*/  ISETP.GE.U32.AND P5, PT, R5, 0x7fffffa5, PT ;  /* 0x7fffffa50500780c */ /* 0x000fe40003fa6070 */
[----:B------:R-:W-:Y:S01]  /*0c80*/  ISETP.GE.U32.AND P3, PT, R2, 0x7fffffa6, PT ;  /* 0x7fffffa60200780c */ /* 0x000fe20003f66070 */
[----:B------:R-:W-:Y:S01]  /*0c90*/  IMAD.IADD R10, R10, 0x1, R13 ;  /* 0x000000010a0a7824 */ /* 0x000fe200078e020d */
[----:B------:R-:W-:-:S02]  /*0ca0*/  IADD3 R5, R252, -0x3a, RZ ;  /* 0xffffffc6fc057810 */ /* 0x000fc40007ffe0ff */
[C---:B------:R-:W-:Y:S02]  /*0cb0*/  IADD3 R2, R252.reuse, -0x39, RZ ;  /* 0xffffffc7fc027810 */ /* 0x040fe40007ffe0ff */
[----:B------:R-:W-:Y:S02]  /*0cc0*/  SEL R21, RZ, 0x1fffe, P6 ;  /* 0x0001fffeff157807 */ /* 0x000fe40003000000 */
[----:B------:R-:W-:Y:S02]  /*0cd0*/  SEL R6, RZ, 0x4, P4 ;  /* 0x00000004ff067807 */ /* 0x000fe40002000000 */
[----:B------:R-:W-:Y:S01]  /*0ce0*/  ISETP.GE.U32.AND P6, PT, R5, 0x7fffffa7, PT ;  /* 0x7fffffa70500780c */ /* 0x000fe20003fc6070 */
[----:B------:R-:W-:Y:S01]  /*0cf0*/  IMAD.MOV R5, RZ, RZ, -R192 ;  /* 0x000000ffff057224 */ /* 0x000fe200078e0ac0 */
[----:B------:R-:W-:Y:S01]  /*0d00*/  IADD3 R0, R252, -0x3d, RZ ;  /* 0xffffffc3fc007810 */ /* 0x000fe20007ffe0ff */
[----:B------:R-:W-:Y:S01]  /*0d10*/  IMAD.SHL.U32 R192, R192, 0x40, RZ ;  /* 0x00000040c0c07824 */ /* 0x000fe200078e00ff */
[----:B------:R-:W-:-:S02]  /*0d20*/  ISETP.GE.U32.AND P4, PT, R2, 0x7fffffa8, PT ;  /* 0x7fffffa80200780c */ /* 0x000fc40003f86070 */
[----:B------:R-:W-:Y:S02]  /*0d30*/  IADD3 R2, R252, -0x3f, RZ ;  /* 0xffffffc1fc027810 */ /* 0x000fe40007ffe0ff */
[----:B------:R-:W-:Y:S02]  /*0d40*/  SEL R19, RZ, 0x7fff8, P0 ;  /* 0x0007fff8ff137807 */ /* 0x000fe40000000000 */
[----:B------:R-:W-:Y:S01]  /*0d50*/  ISETP.GE.U32.AND P0, PT, R0, 0x7fffffa4, PT ;  /* 0x7fffffa40000780c */ /* 0x000fe20003f06070 */
[----:B------:R-:W-:Y:S01]  /*0d60*/  IMAD R0, R16, R5, R23 ;  /* 0x0000000510007224 */ /* 0x000fe200078e0217 */
[----:B------:R-:W-:Y:S02]  /*0d70*/  SEL R18, RZ, 0x1, P1 ;  /* 0x00000001ff127807 */ /* 0x000fe40000800000 */
[----:B------:R-:W-:Y:S01]  /*0d80*/  ISETP.GE.U32.AND P1, PT, R2, 0x7fffffa2, PT ;  /* 0x7fffffa20200780c */ /* 0x000fe20003f26070 */
[----:B------:R-:W-:Y:S01]  /*0d90*/  IMAD.IADD R0, R20, 0x1, R0 ;  /* 0x0000000114007824 */ /* 0x000fe200078e0200 */
[----:B------:R-:W-:Y:S01]  /*0da0*/  IADD3 R5, R252, -0x37, RZ ;  /* 0xffffffc9fc057810 */ /* 0x000fe20007ffe0ff */
[----:B------:R-:W-:Y:S01]  /*0db0*/  IMAD.IADD R18, R18, 0x1, R21 ;  /* 0x0000000112127824 */ /* 0x000fe200078e0215 */
[----:B------:R-:W-:Y:S01]  /*0dc0*/  IADD3 R2, R252, -0x3e, RZ ;  /* 0xffffffc2fc027810 */ /* 0x000fe20007ffe0ff */
[----:B------:R-:W-:Y:S01]  /*0dd0*/  IMAD R193, R0, 0x100, R22 ;  /* 0x0000010000c17824 */ /* 0x000fe200078e0216 */
[----:B------:R-:W-:-:S02]  /*0de0*/  SEL R141, RZ, 0x1fffe, P3 ;  /* 0x0001fffeff8d7807 */ /* 0x000fc40001800000 */
[----:B------:R-:W-:Y:S02]  /*0df0*/  SEL R16, RZ, 0x4, P2 ;  /* 0x00000004ff107807 */ /* 0x000fe40001000000 */
[----:B------:R-:W-:Y:S02]  /*0e00*/  ISETP.GE.U32.AND P3, PT, R5, 0x7fffffaa, PT ;  /* 0x7fffffaa0500780c */ /* 0x000fe40003f66070 */
[----:B------:R-:W-:Y:S01]  /*0e10*/  ISETP.GE.U32.AND P2, PT, R2, 0x7fffffa3, PT ;  /* 0x7fffffa30200780c */ /* 0x000fe20003f46070 */
[----:B-1----:R-:W-:Y:S01]  /*0e20*/  IMAD.MOV R2, RZ, RZ, -R9 ;  /* 0x000000ffff027224 */ /* 0x002fe200078e0a09 */
[C---:B------:R-:W-:Y:S02]  /*0e30*/  IADD3 R5, R252.reuse, -0x38, RZ ;  /* 0xffffffc8fc057810 */ /* 0x040fe40007ffe0ff */
[----:B------:R-:W-:Y:S02]  /*0e40*/  IADD3 R8, R252, -0x35, RZ ;  /* 0xffffffcbfc087810 */ /* 0x000fe40007ffe0ff */
[----:B------:R-:W-:-:S02]  /*0e50*/  SEL R148, RZ, 0x1, P5 ;  /* 0x00000001ff947807 */ /* 0x000fc40002800000 */
[----:B------:R-:W-:Y:S02]  /*0e60*/  SEL R125, RZ, 0x7fff8, P4 ;  /* 0x0007fff8ff7d7807 */ /* 0x000fe40002000000 */
[----:B------:R-:W-:Y:S01]  /*0e70*/  ISETP.GE.U32.AND P5, PT, R5, 0x7fffffa9, PT ;  /* 0x7fffffa90500780c */ /* 0x000fe20003fa6070 */
[----:B------:R-:W-:Y:S01]  /*0e80*/  IMAD R5, R2, R25, RZ ;  /* 0x0000001902057224 */ /* 0x000fe200078e02ff */
[----:B------:R-:W-:Y:S01]  /*0e90*/  ISETP.GE.U32.AND P4, PT, R8, 0x7fffffac, PT ;  /* 0x7fffffac0800780c */ /* 0x000fe20003f86070 */
[----:B------:R-:W-:Y:S01]  /*0ea0*/  IMAD.MOV.U32 R8, RZ, RZ, RZ ;  /* 0x000000ffff087224 */ /* 0x000fe200078e00ff */
[----:B------:R-:W-:Y:S01]  /*0eb0*/  IADD3 R194, R193, 0x80, RZ ;  /* 0x00000080c1c27810 */ /* 0x000fe20007ffe0ff */
[----:B------:R-:W-:Y:S01]  /*0ec0*/  IMAD.IADD R148, R148, 0x1, R141 ;  /* 0x0000000194947824 */ /* 0x000fe200078e028d */
[----:B------:R-:W-:Y:S01]  /*0ed0*/  IABS R2, R193 ;  /* 0x000000c100027213 */ /* 0x000fe20000000000 */
[----:B------:R-:W-:Y:S01]  /*0ee0*/  IMAD.HI.U32 R8, R9, R5, R8 ;  /* 0x0000000509087227 */ /* 0x000fe200078e0008 */
[----:B------:R-:W-:-:S02]  /*0ef0*/  IADD3 R0, R252, -0x36, RZ ;  /* 0xffffffcafc007810 */ /* 0x000fc40007ffe0ff */
[----:B------:R-:W-:Y:S02]  /*0f00*/  IABS R5, R194 ;  /* 0x000000c200057213 */ /* 0x000fe40000000000 */
[----:B------:R-:W-:Y:S02]  /*0f10*/  SEL R130, RZ, 0x4, P6 ;  /* 0x00000004ff827807 */ /* 0x000fe40003000000 */
[----:B------:R-:W-:Y:S01]  /*0f20*/  ISETP.GE.U32.AND P6, PT, R0, 0x7fffffab, PT ;  /* 0x7fffffab0000780c */ /* 0x000fe20003fc6070 */
[C---:B------:R-:W-:Y:S01]  /*0f30*/  IMAD.HI.U32 R0, R8.reuse, R2, RZ ;  /* 0x0000000208007227 */ /* 0x040fe200078e00ff */
[----:B------:R-:W-:Y:S02]  /*0f40*/  SEL R147, RZ, 0x1fffe, P3 ;  /* 0x0001fffeff937807 */ /* 0x000fe40001800000 */
[----:B------:R-:W-:Y:S01]  /*0f50*/  SEL R150, RZ, 0x1, P5 ;  /* 0x00000001ff967807 */ /* 0x000fe20002800000 */
[----:B------:R-:W-:Y:S01]  /*0f60*/  IMAD.HI.U32 R8, R8, R5, RZ ;  /* 0x0000000508087227 */ /* 0x000fe200078e00ff */
[----:B------:R-:W-:-:S02]  /*0f70*/  IADD3 R9, R252, -0x33, RZ ;  /* 0xffffffcdfc097810 */ /* 0x000fc40007ffe0ff */
[----:B------:R-:W-:Y:S01]  /*0f80*/  SEL R145, RZ, 0x1fffe, P1 ;  /* 0x0001fffeff917807 */ /* 0x000fe20000800000 */
[----:B------:R-:W-:Y:S01]  /*0f90*/  IMAD.MOV R0, RZ, RZ, -R0 ;  /* 0x000000ffff007224 */ /* 0x000fe200078e0a00 */
[----:B------:R-:W-:Y:S01]  /*0fa0*/  ISETP.GE.U32.AND P1, PT, R9, 0x7fffffae, PT ;  /* 0x7fffffae0900780c */ /* 0x000fe20003f26070 */
[----:B------:R-:W-:Y:S01]  /*0fb0*/  IMAD.MOV R8, RZ, RZ, -R8 ;  /* 0x000000ffff087224 */ /* 0x000fe200078e0a08 */
[C---:B------:R-:W-:Y:S01]  /*0fc0*/  IADD3 R9, R252.reuse, -0x34, RZ ;  /* 0xffffffccfc097810 */ /* 0x040fe20007ffe0ff */
[C---:B------:R-:W-:Y:S01]  /*0fd0*/  IMAD R0, R25.reuse, R0, R2 ;  /* 0x0000000019007224 */ /* 0x040fe200078e0202 */
[C---:B------:R-:W-:Y:S01]  /*0fe0*/  IADD3 R20, R252.reuse, -0x32, RZ ;  /* 0xffffffcefc147810 */ /* 0x040fe20007ffe0ff */
[C---:B------:R-:W-:Y:S01]  /*0ff0*/  IMAD R2, R25.reuse, R8, R5 ;  /* 0x0000000819027224 */ /* 0x040fe200078e0205 */
[----:B------:R-:W-:Y:S01]  /*1000*/  IADD3 R5, R252, -0x1f, RZ ;  /* 0xffffffe1fc057810 */ /* 0x000fe20007ffe0ff */
[----:B------:R-:W-:Y:S01]  /*1010*/  IMAD.IADD R147, R150, 0x1, R147 ;  /* 0x0000000196937824 */ /* 0x000fe200078e0293 */
[----:B------:R-:W-:-:S02]  /*1020*/  ISETP.GT.U32.AND P3, PT, R25, R0, PT ;  /* 0x000000001900720c */ /* 0x000fc40003f64070 */
[----:B------:R-:W-:Y:S02]  /*1030*/  ISETP.GT.U32.AND P5, PT, R25, R2, PT ;  /* 0x000000021900720c */ /* 0x000fe40003fa4070 */
[----:B------:R-:W-:Y:S02]  /*1040*/  SEL R127, RZ, 0x7fff8, P0 ;  /* 0x0007fff8ff7f7807 */ /* 0x000fe40000000000 */
[----:B------:R-:W-:Y:S02]  /*1050*/  IADD3 R8, R252, -0x1d, RZ ;  /* 0xffffffe3fc087810 */ /* 0x000fe40007ffe0ff */
[----:B------:R-:W-:Y:S02]  /*1060*/  SEL R124, RZ, 0x7fff8, P4 ;  /* 0x0007fff8ff7c7807 */ /* 0x000fe40002000000 */
[----:B------:R-:W-:Y:S02]  /*1070*/  ISETP.GE.U32.AND P0, PT, R9, 0x7fffffad, PT ;  /* 0x7fffffad0900780c */ /* 0x000fe40003f06070 */
[----:B------:R-:W-:Y:S01]  /*1080*/  SEL R140, RZ, 0x4, P2 ;  /* 0x00000004ff8c7807 */ /* 0x000fe20001000000 */
[--C-:B------:R-:W-:Y:S01]  /*1090*/  @!P3 IMAD.IADD R0, R0, 0x1, -R25.reuse ;  /* 0x000000010000b824 */ /* 0x100fe200078e0a19 */
[----:B------:R-:W-:Y:S01]  /*10a0*/  ISETP.GE.U32.AND P4, PT, R5, 0x7fffffc2, PT ;  /* 0x7fffffc20500780c */ /* 0x000fe20003f86070 */
[----:B------:R-:W-:Y:S01]  /*10b0*/  @!P5 IMAD.IADD R2, R2, 0x1, -R25 ;  /* 0x000000010202d824 */ /* 0x000fe200078e0a19 */
[----:B------:R-:W-:-:S02]  /*10c0*/  ISETP.GE.U32.AND P2, PT, R20, 0x7fffffaf, PT ;  /* 0x7fffffaf1400780c */ /* 0x000fc40003f46070 */
[----:B------:R-:W-:Y:S02]  /*10d0*/  IADD3 R5, R252, -0x1e, RZ ;  /* 0xffffffe2fc057810 */ /* 0x000fe40007ffe0ff */
[----:B------:R-:W-:Y:S02]  /*10e0*/  SEL R123, RZ, 0x4, P6 ;  /* 0x00000004ff7b7807 */ /* 0x000fe40003000000 */
[----:B------:R-:W-:Y:S02]  /*10f0*/  ISETP.GE.U32.AND P6, PT, R8, 0x7fffffc4, PT ;  /* 0x7fffffc40800780c */ /* 0x000fe40003fc6070 */
[----:B------:R-:W-:Y:S02]  /*1100*/  SEL R143, RZ, 0x1fffe, P1 ;  /* 0x0001fffeff8f7807 */ /* 0x000fe40000800000 */
[----:B------:R-:W-:Y:S02]  /*1110*/  IADD3 R8, R252, -0xf, RZ ;  /* 0xfffffff1fc087810 */ /* 0x000fe40007ffe0ff */
[----:B------:R-:W-:-:S02]  /*1120*/  SEL R146, RZ, 0x1, P0 ;  /* 0x00000001ff927807 */ /* 0x000fc40000000000 */
[----:B------:R-:W-:Y:S02]  /*1130*/  ISETP.GE.U32.AND P1, PT, R5, 0x7fffffc3, PT ;  /* 0x7fffffc30500780c */ /* 0x000fe40003f26070 */
[C---:B------:R-:W-:Y:S01]  /*1140*/  ISETP.GT.U32.AND P0, PT, R25.reuse, R0, PT ;  /* 0x000000001900720c */ /* 0x040fe20003f04070 */
[----:B------:R-:W-:Y:S01]  /*1150*/  IMAD.IADD R143, R146, 0x1, R143 ;  /* 0x00000001928f7824 */ /* 0x000fe200078e028f */
[----:B------:R-:W-:Y:S02]  /*1160*/  SEL R121, RZ, 0x4, P2 ;  /* 0x00000004ff797807 */ /* 0x000fe40001000000 */
[----:B------:R-:W-:Y:S02]  /*1170*/  ISETP.GT.U32.AND P2, PT, R25, R2, PT ;  /* 0x000000021900720c */ /* 0x000fe40003f44070 */
[----:B------:R-:W-:Y:S02]  /*1180*/  IADD3 R5, R252, -0xb, RZ ;  /* 0xfffffff5fc057810 */ /* 0x000fe40007ffe0ff */
[----:B------:R-:W-:-:S02]  /*1190*/  ISETP.GE.U32.AND P3, PT, R8, 0x7fffffd2, PT ;  /* 0x7fffffd20800780c */ /* 0x000fc40003f66070 */
[----:B------:R-:W-:Y:S02]  /*11a0*/  SEL R23, RZ, 0x1fffe, P4 ;  /* 0x0001fffeff177807 */ /* 0x000fe40002000000 */
[----:B------:R-:W-:Y:S01]  /*11b0*/  ISETP.GE.AND P4, PT, R193, RZ, PT ;  /* 0x000000ffc100720c */ /* 0x000fe20003f86270 */
[--C-:B------:R-:W-:Y:S01]  /*11c0*/  @!P0 IMAD.IADD R0, R0, 0x1, -R25.reuse ;  /* 0x0000000100008824 */ /* 0x100fe200078e0a19 */
[----:B------:R-:W-:Y:S02]  /*11d0*/  SEL R8, RZ, 0x4, P1 ;  /* 0x00000004ff087807 */ /* 0x000fe40000800000 */
[----:B------:R-:W-:Y:S01]  /*11e0*/  ISETP.GE.AND P1, PT, R194, RZ, PT ;  /* 0x000000ffc200720c */ /* 0x000fe20003f26270 */
[----:B------:R-:W-:Y:S01]  /*11f0*/  @!P2 IMAD.IADD R2, R2, 0x1, -R25 ;  /* 0x000000010202a824 */ /* 0x000fe200078e0a19 */
[----:B------:R-:W-:Y:S02]  /*1200*/  ISETP.GE.U32.AND P5, PT, R5, 0x7fffffd6, PT ;  /* 0x7fffffd60500780c */ /* 0x000fe40003fa6070 */
[----:B------:R-:W-:-:S02]  /*1210*/  IADD3 R5, R252, -0x7, RZ ;  /* 0xfffffff9fc057810 */ /* 0x000fc40007ffe0ff */
[----:B------:R-:W-:Y:S02]  /*1220*/  SEL R9, RZ, 0x7fff8, P6 ;  /* 0x0007fff8ff097807 */ /* 0x000fe40003000000 */
[----:B------:R-:W-:Y:S01]  /*1230*/  ISETP.GE.U32.AND P6, PT, R5, 0x7fffffda, PT ;  /* 0x7fffffda0500780c */ /* 0x000fe20003fc6070 */
[----:B------:R-:W-:Y:S01]  /*1240*/  @!P4 IMAD.MOV R0, RZ, RZ, -R0 ;  /* 0x000000ffff00c224 */ /* 0x000fe200078e0a00 */
[----:B------:R-:W-:Y:S02]  /*1250*/  IADD3 R5, R252, -0x1, RZ ;  /* 0xfffffffffc057810 */ /* 0x000fe40007ffe0ff */
[----:B------:R-:W-:Y:S01]  /*1260*/  ISETP.NE.AND P4, PT, RZ, c[0x0][0x178], PT ;  /* 0x00005e00ff007a0c */ /* 0x000fe20003f85270 */
[----:B------:R-:W-:Y:S01]  /*1270*/  @!P1 IMAD.MOV R2, RZ, RZ, -R2 ;  /* 0x000000ffff029224 */ /* 0x000fe200078e0a02 */
[----:B------:R-:W-:Y:S02]  /*1280*/  ISETP.GE.U32.AND P2, PT, R5, 0x7fffffe0, PT ;  /* 0x7fffffe00500780c */ /* 0x000fe40003f46070 */
[----:B------:R-:W-:-:S02]  /*1290*/  LOP3.LUT R5, RZ, c[0x0][0x178], RZ, 0x33, !PT ;  /* 0x00005e00ff057a12 */ /* 0x000fc400078e33ff */
[----:B------:R-:W-:Y:S02]  /*12a0*/  ISETP.GE.U32.AND P1, PT, R139, 0x7fffffc1, PT ;  /* 0x7fffffc18b00780c */ /* 0x000fe40003f26070 */
[C---:B------:R-:W-:Y:S02]  /*12b0*/  SEL R234, R5.reuse, R0, !P4 ;  /* 0x0000000005ea7207 */ /* 0x040fe40006000000 */
[----:B------:R-:W-:Y:S02]  /*12c0*/  SEL R0, RZ, 0x1, P1 ;  /* 0x00000001ff007807 */ /* 0x000fe40000800000 */
[----:B------:R-:W-:Y:S01]  /*12d0*/  LOP3.LUT R14, R14, 0x3, RZ, 0xc0, !PT ;  /* 0x000000030e0e7812 */ /* 0x000fe200078ec0ff */
[----:B------:R-:W-:Y:S01]  /*12e0*/  IMAD R234, R234, c[0x0][0x184], RZ ;  /* 0x00006100eaea7a24 */ /* 0x000fe200078e02ff */
[----:B------:R-:W-:Y:S01]  /*12f0*/  IADD3 R17, R252, -0x31, RZ ;  /* 0xffffffcffc117810 */ /* 0x000fe20007ffe0ff */
[----:B------:R-:W-:Y:S01]  /*1300*/  IMAD.IADD R0, R0, 0x1, R23 ;  /* 0x0000000100007824 */ /* 0x000fe200078e0217 */
[----:B------:R-:W-:Y:S01]  /*1310*/  SEL R235, R5, R2, !P4 ;  /* 0x0000000205eb7207 */ /* 0x000fe20006000000 */
[----:B------:R-:W-:Y:S01]  /*1320*/  IMAD.SHL.U32 R233, R234, 0x4, RZ ;  /* 0x00000004eae97824 */ /* 0x000fe200078e00ff */
[----:B------:R-:W-:-:S02]  /*1330*/  IADD3 R12, R14, R15, R12 ;  /* 0x0000000f0e0c7210 */ /* 0x000fc40007ffe00c */
[----:B------:R-:W-:Y:S01]  /*1340*/  LOP3.LUT R0, R0, 0x3, RZ, 0xc0, !PT ;  /* 0x0000000300007812 */ /* 0x000fe200078ec0ff */
[----:B------:R-:W-:Y:S01]  /*1350*/  IMAD R235, R235, c[0x0][0x184], RZ ;  /* 0x00006100ebeb7a24 */ /* 0x000fe200078e02ff */
[----:B------:R-:W-:Y:S01]  /*1360*/  LOP3.LUT R18, R18, 0x3, RZ, 0xc0, !PT ;  /* 0x0000000312127812 */ /* 0x000fe200078ec0ff */
[----:B------:R-:W-:Y:S01]  /*1370*/  IMAD.SHL.U32 R12, R12, 0x100, RZ ;  /* 0x000001000c0c7824 */ /* 0x000fe200078e00ff */
[----:B------:R-:W-:Y:S01]  /*1380*/  IADD3 R0, R0, R9, R8 ;  /* 0x0000000900007210 */ /* 0x000fe20007ffe008 */
[----:B------:R-:W-:Y:S01]  /*1390*/  IMAD.SHL.U32 R232, R235, 0x4, RZ ;  /* 0x00000004ebe87824 */ /* 0x000fe200078e00ff */
[----:B------:R-:W-:Y:S02]  /*13a0*/  ISETP.GE.U32.AND P4, PT, R17, 0x7fffffb0, PT ;  /* 0x7fffffb01100780c */ /* 0x000fe40003f86070 */
[----:B------:R-:W-:Y:S02]  /*13b0*/  IADD3 R16, R18, R19, R16 ;  /* 0x0000001312107210 */ /* 0x000fe40007ffe010 */
[----:B------:R-:W-:-:S02]  /*13c0*/  LOP3.LUT R5, R0, 0xf, RZ, 0xc0, !PT ;  /* 0x0000000f00057812 */ /* 0x000fc400078ec0ff */
[----:B------:R-:W-:Y:S02]  /*13d0*/  LOP3.LUT R10, R10, 0x3, RZ, 0xc0, !PT ;  /* 0x000000030a0a7812 */ /* 0x000fe400078ec0ff */
[----:B------:R-:W-:Y:S01]  /*13e0*/  SEL R126, RZ, 0x7fff8, P4 ;  /* 0x0007fff8ff7e7807 */ /* 0x000fe20002000000 */
[----:B------:R-:W-:Y:S01]  /*13f0*/  IMAD R16, R16, 0x10, R5 ;  /* 0x0000001010107824 */ /* 0x000fe200078e0205 */
[----:B------:R-:W-:Y:S02]  /*1400*/  IADD3 R172, P4, R233, c[0x0][0x160], RZ ;  /* 0x00005800e9ac7a10 */ /* 0x000fe40007f9e0ff */
[----:B------:R-:W-:Y:S01]  /*1410*/  IADD3 R6, R10, R11, R6 ;  /* 0x0000000b0a067210 */ /* 0x000fe20007ffe006 */
[----:B------:R-:W-:Y:S01]  /*1420*/  IMAD R11, R244, 0x18, RZ ;  /* 0x00000018f40b7824 */ /* 0x000fe200078e02ff */
[----:B------:R-:W-:Y:S01]  /*1430*/  LOP3.LUT R5, R12, 0xf00, RZ, 0xe2, !PT ;  /* 0x00000f000c057812 */ /* 0x000fe200078ee2ff */
[----:B------:R-:W-:Y:S01]  /*1440*/  IMAD R12, R244, 0x1c, RZ ;  /* 0x0000001cf40c7824 */ /* 0x000fe200078e02ff */
[----:B------:R-:W-:Y:S01]  /*1450*/  LEA.HI.X.SX32 R173, R234, c[0x0][0x164], 0x2, P4 ;  /* 0x00005900eaad7a11 */ /* 0x000fe200020f16ff */
[----:B------:R-:W-:Y:S01]  /*1460*/  IMAD R10, R244, 0x19, RZ ;  /* 0x00000019f40a7824 */ /* 0x000fe200078e02ff */
[----:B------:R-:W-:Y:S01]  /*1470*/  IADD3 R14, P4, R232, c[0x0][0x160], RZ ;  /* 0x00005800e80e7a10 */ /* 0x000fe20007f9e0ff */
[----:B------:R-:W-:Y:S01]  /*1480*/  IMAD R5, R6, 0x1000, R5 ;  /* 0x0000100006057824 */ /* 0x000fe200078e0205 */
[----:B------:R-:W-:Y:S01]  /*1490*/  IADD3 R0, R252, -0x5, RZ ;  /* 0xfffffffbfc007810 */ /* 0x000fe20007ffe0ff */
[----:B------:R1:W-:Y:S01]  /*14a0*/  LDGSTS.E [R243], [R172.64], !P2 ;  /* 0x00000000acf37fae */ /* 0x0003e2000d121848 */
[----:B------:R-:W-:Y:S01]  /*14b0*/  LOP3.LUT R16, R16, 0xff, RZ, 0xc0, !PT ;  /* 0x000000ff10107812 */ /* 0x000fe200078ec0ff */
[----:B------:R-:W-:Y:S01]  /*14c0*/  IMAD.WIDE R24, R198, 0x4, R172 ;  /* 0x00000004c6187825 */ /* 0x000fe200078e02ac */
[----:B------:R-:W-:-:S02]  /*14d0*/  LEA.HI.X.SX32 R15, R235, c[0x0][0x164], 0x2, P4 ;  /* 0x00005900eb0f7a11 */ /* 0x000fc400020f16ff */
[----:B------:R-:W-:Y:S01]  /*14e0*/  ISETP.GE.U32.AND P4, PT, R0, 0x7fffffdc, PT ;  /* 0x7fffffdc0000780c */ /* 0x000fe20003f86070 */
[----:B------:R-:W-:Y:S01]  /*14f0*/  IMAD.IADD R0, R5, 0x1, R16 ;  /* 0x0000000105007824 */ /* 0x000fe200078e0210 */
[C---:B------:R-:W-:Y:S01]  /*1500*/  IADD3 R5, R252.reuse, -0x9, RZ ;  /* 0xfffffff7fc057810 */ /* 0x040fe20007ffe0ff */
[----:B------:R2:W-:Y:S01]  /*1510*/  LDGSTS.E [R243+0x200], [R14.64], !P2 ;  /* 0x002000000ef37fae */ /* 0x0005e2000d121848 */
[----:B------:R-:W-:Y:S01]  /*1520*/  IABS R2, c[0x0][0x17c] ;  /* 0x00005f0000027a13 */ /* 0x000fe20000000000 */
[----:B------:R-:W-:Y:S01]  /*1530*/  IMAD.WIDE R16, R245, 0x4, R172 ;  /* 0x00000004f5107825 */ /* 0x000fe200078e02ac */
[----:B------:R-:W-:Y:S02]  /*1540*/  ISETP.GE.U32.AND P2, PT, R5, 0x7fffffd8, PT ;  /* 0x7fffffd80500780c */ /* 0x000fe40003f46070 */
[----:B------:R-:W-:Y:S01]  /*1550*/  IADD3 R20, R252, -0xd, RZ ;  /* 0xfffffff3fc147810 */ /* 0x000fe20007ffe0ff */
[----:B------:R-:W3:Y:S01]  /*1560*/  I2F.RP R5, R2 ;  /* 0x0000000200057306 */ /* 0x000ee20000209400 */
[----:B------:R-:W-:Y:S01]  /*1570*/  LOP3.LUT R0, R0, 0xffff, RZ, 0xc0, !PT ;  /* 0x0000ffff00007812 */ /* 0x000fe200078ec0ff */
[----:B------:R-:W-:Y:S01]  /*1580*/  IMAD.WIDE R18, R245, 0x4, R14 ;  /* 0x00000004f5127825 */ /* 0x000fe200078e020e */
[----:B------:R-:W-:Y:S01]  /*1590*/  ISETP.GE.U32.AND P0, PT, R20, 0x7fffffd4, PT ;  /* 0x7fffffd41400780c */ /* 0x000fe20003f06070 */
[----:B------:R4:W-:Y:S01]  /*15a0*/  LDGSTS.E [R243+0x1000], [R16.64], !P4 ;  /* 0x0100000010f37fae */ /* 0x0009e2000e121848 */
[----:B------:R-:W-:Y:S01]  /*15b0*/  SHF.R.U32.HI R6, RZ, 0xf, R0 ;  /* 0x0000000fff067819 */ /* 0x000fe20000011600 */
[----:B------:R-:W-:Y:S01]  /*15c0*/  IMAD.WIDE R20, R248, 0x4, R172 ;  /* 0x00000004f8147825 */ /* 0x000fe200078e02ac */
[----:B------:R-:W-:Y:S01]  /*15d0*/  IADD3 R8, R252, -0x6, RZ ;  /* 0xfffffffafc087810 */ /* 0x000fe20007ffe0ff */
[----:B------:R5:W-:Y:S01]  /*15e0*/  LDGSTS.E [R243+0x1200], [R18.64], !P4 ;  /* 0x0120000012f37fae */ /* 0x000be2000e121848 */
[----:B------:R-:W-:Y:S01]  /*15f0*/  LOP3.LUT P4, RZ, R6, 0x1, RZ, 0xc0, !PT ;  /* 0x0000000106ff7812 */ /* 0x000fe2000788c0ff */
[----:B------:R-:W-:Y:S01]  /*1600*/  IMAD.WIDE R22, R248, 0x4, R14 ;  /* 0x00000004f8167825 */ /* 0x000fe200078e020e */
[----:B------:R-:W-:Y:S01]  /*1610*/  SHF.R.U32.HI R6, RZ, 0xb, R0 ;  /* 0x0000000bff067819 */ /* 0x000fe20000011600 */
[----:B------:R1:W-:Y:S01]  /*1620*/  LDGSTS.E [R243+0x2000], [R20.64], !P2 ;  /* 0x0200000014f37fae */ /* 0x0003e2000d121848 */
[----:B------:R-:W-:Y:S01]  /*1630*/  LOP3.LUT R131, R131, 0x3, RZ, 0xc0, !PT ;  /* 0x0000000383837812 */ /* 0x000fe200078ec0ff */
[----:B------:R-:W-:Y:S01]  /*1640*/  IMAD.WIDE R26, R198, 0x4, R14 ;  /* 0x00000004c61a7825 */ /* 0x000fe200078e020e */
[----:B------:R-:W-:Y:S01]  /*1650*/  LOP3.LUT R148, R148, 0x3, RZ, 0xc0, !PT ;  /* 0x0000000394947812 */ /* 0x000fe200078ec0ff */
[----:B------:R1:W-:Y:S01]  /*1660*/  LDGSTS.E [R243+0x2200], [R22.64], !P2 ;  /* 0x0220000016f37fae */ /* 0x0003e2000d121848 */
[----:B------:R-:W-:Y:S01]  /*1670*/  LOP3.LUT P2, RZ, R6, 0x1, RZ, 0xc0, !PT ;  /* 0x0000000106ff7812 */ /* 0x000fe2000784c0ff */
[C---:B------:R-:W-:Y:S01]  /*1680*/  IMAD.WIDE R28, R191.reuse, 0x4, R172 ;  /* 0x00000004bf1c7825 */ /* 0x040fe200078e02ac */
[----:B------:R-:W-:Y:S01]  /*1690*/  IADD3 R6, R252, -0x3, RZ ;  /* 0xfffffffdfc067810 */ /* 0x000fe20007ffe0ff */
[----:B------:R1:W-:Y:S01]  /*16a0*/  LDGSTS.E [R243+0x3000], [R24.64], !P0 ;  /* 0x0300000018f37fae */ /* 0x0003e2000c121848 */
[----:B---3--:R-:W3:Y:S01]  /*16b0*/  MUFU.RCP R5, R5 ;  /* 0x0000000500057308 */ /* 0x008ee20000001000 */
[----:B------:R-:W-:Y:S01]  /*16c0*/  IMAD.WIDE R30, R191, 0x4, R14 ;  /* 0x00000004bf1e7825 */ /* 0x000fe200078e020e */
[----:B------:R-:W-:Y:S01]  /*16d0*/  LOP3.LUT R142, R142, 0x3, RZ, 0xc0, !PT ;  /* 0x000000038e8e7812 */ /* 0x000fe200078ec0ff */
[----:B------:R1:W-:Y:S01]  /*16e0*/  LDGSTS.E [R243+0x3200], [R26.64], !P0 ;  /* 0x032000001af37fae */ /* 0x0003e2000c121848 */
[----:B------:R-:W-:Y:S01]  /*16f0*/  ISETP.GE.U32.AND P0, PT, R6, 0x7fffffde, PT ;  /* 0x7fffffde0600780c */ /* 0x000fe20003f06070 */
[----:B------:R-:W-:Y:S01]  /*1700*/  IMAD.WIDE R32, R175, 0x4, R172 ;  /* 0x00000004af207825 */ /* 0x000fe200078e02ac */
[----:B------:R-:W-:Y:S01]  /*1710*/  SHF.R.U32.HI R6, RZ, 0x7, R0 ;  /* 0x00000007ff067819 */ /* 0x000fe20000011600 */
[----:B------:R1:W-:Y:S01]  /*1720*/  LDGSTS.E [R243+0x4000], [R28.64], P4 ;  /* 0x040000001cf37fae */ /* 0x0003e2000a121848 */
[----:B------:R-:W-:Y:S01]  /*1730*/  IADD3 R131, R131, R116, R3 ;  /* 0x0000007483837210 */ /* 0x000fe20007ffe003 */
[----:B------:R-:W-:Y:S01]  /*1740*/  IMAD.WIDE R34, R175, 0x4, R14 ;  /* 0x00000004af227825 */ /* 0x000fe200078e020e */
[----:B------:R-:W-:Y:S01]  /*1750*/  IADD3 R125, R148, R125, R130 ;  /* 0x0000007d947d7210 */ /* 0x000fe20007ffe082 */
[----:B------:R1:W-:Y:S01]  /*1760*/  LDGSTS.E [R243+0x4200], [R30.64], P4 ;  /* 0x042000001ef37fae */ /* 0x0003e2000a121848 */
[----:B------:R-:W-:Y:S01]  /*1770*/  LOP3.LUT P4, RZ, R6, 0x1, RZ, 0xc0, !PT ;  /* 0x0000000106ff7812 */ /* 0x000fe2000788c0ff */
[----:B------:R-:W-:Y:S01]  /*1780*/  IMAD.WIDE R36, R11, 0x4, R172 ;  /* 0x000000040b247825 */ /* 0x000fe200078e02ac */
[----:B------:R-:W-:Y:S01]  /*1790*/  SHF.R.U32.HI R6, RZ, 0x3, R0 ;  /* 0x00000003ff067819 */ /* 0x000fe20000011600 */
[----:B------:R1:W-:Y:S01]  /*17a0*/  LDGSTS.E [R243+0x5000], [R32.64], P2 ;  /* 0x0500000020f37fae */ /* 0x0003e20009121848 */
[----:B---3--:R-:W-:Y:S01]  /*17b0*/  IADD3 R5, R5, 0xffffffe, RZ ;  /* 0x0ffffffe05057810 */ /* 0x008fe20007ffe0ff */
[----:B------:R-:W-:Y:S01]  /*17c0*/  IMAD.WIDE R38, R11, 0x4, R14 ;  /* 0x000000040b267825 */ /* 0x000fe200078e020e */
[----:B------:R-:W-:Y:S01]  /*17d0*/  LOP3.LUT R143, R143, 0x3, RZ, 0xc0, !PT ;  /* 0x000000038f8f7812 */ /* 0x000fe200078ec0ff */
[----:B------:R3:W-:Y:S01]  /*17e0*/  LDGSTS.E [R243+0x5200], [R34.64], P2 ;  /* 0x0520000022f37fae */ /* 0x0007e20009121848 */
[----:B------:R-:W-:Y:S01]  /*17f0*/  LOP3.LUT P2, RZ, R6, 0x1, RZ, 0xc0, !PT ;  /* 0x0000000106ff7812 */ /* 0x000fe2000784c0ff */
[----:B------:R-:W-:Y:S01]  /*1800*/  IMAD.WIDE R40, R12, 0x4, R172 ;  /* 0x000000040c287825 */ /* 0x000fe200078e02ac */
[----:B------:R-:W-:Y:S01]  /*1810*/  IADD3 R6, R252, -0x2, RZ ;  /* 0xfffffffefc067810 */ /* 0x000fe20007ffe0ff */
[----:B------:R1:W2:Y:S01]  /*1820*/  F2I.FTZ.U32.TRUNC.NTZ R9, R5 ;  /* 0x0000000500097305 */ /* 0x0002a2000021f000 */
[----:B------:R-:W-:Y:S01]  /*1830*/  IADD3 R121, R143, R126, R121 ;  /* 0x0000007e8f797210 */ /* 0x000fe20007ffe079 */
[----:B------:R2:W-:Y:S01]  /*1840*/  LDGSTS.E [R243+0x6000], [R36.64], P4 ;  /* 0x0600000024f37fae */ /* 0x0005e2000a121848 */
[----:B------:R-:W-:Y:S01]  /*1850*/  IMAD.WIDE R42, R12, 0x4, R14 ;  /* 0x000000040c2a7825 */ /* 0x000fe200078e020e */
[----:B------:R-:W-:-:S02]  /*1860*/  LOP3.LUT R147, R147, 0x3, RZ, 0xc0, !PT ;  /* 0x0000000393937812 */ /* 0x000fc400078ec0ff */
[----:B------:R2:W-:Y:S01]  /*1870*/  LDGSTS.E [R243+0x6200], [R38.64], P4 ;  /* 0x0620000026f37fae */ /* 0x0005e2000a121848 */
[----:B------:R-:W-:Y:S01]  /*1880*/  ISETP.GE.U32.AND P4, PT, R6, 0x7fffffdf, PT ;  /* 0x7fffffdf0600780c */ /* 0x000fe20003f86070 */
[----:B------:R-:W-:Y:S01]  /*1890*/  IMAD.WIDE R44, R244, 0x4, R172 ;  /* 0x00000004f42c7825 */ /* 0x000fe200078e02ac */
[C---:B-1----:R-:W-:Y:S01]  /*18a0*/  IADD3 R5, R252.reuse, -0xa, RZ ;  /* 0xfffffff6fc057810 */ /* 0x042fe20007ffe0ff */
[----:B------:R1:W-:Y:S01]  /*18b0*/  LDGSTS.E [R243+0x7000], [R40.64], P2 ;  /* 0x0700000028f37fae */ /* 0x0003e20009121848 */
[----:B------:R-:W-:Y:S01]  /*18c0*/  IADD3 R6, R252, -0xe, RZ ;  /* 0xfffffff2fc067810 */ /* 0x000fe20007ffe0ff */
[----:B------:R-:W-:Y:S01]  /*18d0*/  IMAD.WIDE R46, R244, 0x4, R14 ;  /* 0x00000004f42e7825 */ /* 0x000fe200078e020e */
[----:B------:R-:W-:Y:S01]  /*18e0*/  IADD3 R123, R147, R124, R123 ;  /* 0x0000007c937b7210 */ /* 0x000fe20007ffe07b */
[----:B------:R1:W-:Y:S01]  /*18f0*/  LDGSTS.E [R243+0x7200], [R42.64], P2 ;  /* 0x072000002af37fae */ /* 0x0003e20009121848 */
[----:B------:R-:W-:Y:S01]  /*1900*/  ISETP.GE.U32.AND P2, PT, R8, 0x7fffffdb, PT ;  /* 0x7fffffdb0800780c */ /* 0x000fe20003f46070 */
[----:B------:R-:W-:-:S04]  /*1910*/  IMAD.WIDE R48, R251, 0x4, R172 ;  /* 0x00000004fb307825 */ /* 0x000fc800078e02ac */
[----:B------:R1:W-:Y:S01]  /*1920*/  LDGSTS.E [R242+0x400], [R44.64], !P4 ;  /* 0x004000002cf27fae */ /* 0x0003e2000e121848 */
[----:B------:R-:W-:-:S03]  /*1930*/  IMAD.WIDE R50, R251, 0x4, R14 ;  /* 0x00000004fb327825 */ /* 0x000fc600078e020e */
[----:B------:R1:W-:Y:S01]  /*1940*/  LDGSTS.E [R242+0x600], [R46.64], !P4 ;  /* 0x006000002ef27fae */ /* 0x0003e2000e121848 */
[----:B------:R-:W-:Y:S01]  /*1950*/  ISETP.GE.U32.AND P4, PT, R5, 0x7fffffd7, PT ;  /* 0x7fffffd70500780c */ /* 0x000fe20003f86070 */
[----:B--2---:R-:W-:Y:S02]  /*1960*/  IMAD.MOV R13, RZ, RZ, -R9 ;  /* 0x000000ffff0d7224 */ /* 0x004fe400078e0a09 */
[----:B------:R2:W-:Y:S01]  /*1970*/  LDGSTS.E [R242+0x1400], [R48.64], !P2 ;  /* 0x0140000030f27fae */ /* 0x0005e2000d121848 */
[----:B------:R-:W-:Y:S02]  /*1980*/  IMAD.MOV.U32 R8, RZ, RZ, RZ ;  /* 0x000000ffff087224 */ /* 0x000fe400078e00ff */
[----:B------:R-:W-:Y:S01]  /*1990*/  IMAD R5, R13, R2, RZ ;  /* 0x000000020d057224 */ /* 0x000fe200078e02ff */
[----:B------:R1:W-:Y:S01]  /*19a0*/  LDGSTS.E [R242+0x1600], [R50.64], !P2 ;  /* 0x0160000032f27fae */ /* 0x0003e2000d121848 */
[----:B------:R-:W-:Y:S01]  /*19b0*/  ISETP.GE.U32.AND P2, PT, R6, 0x7fffffd3, PT ;  /* 0x7fffffd30600780c */ /* 0x000fe20003f46070 */
[----:B------:R-:W-:Y:S01]  /*19c0*/  IMAD.WIDE R52, R247, 0x4, R172 ;  /* 0x00000004f7347825 */ /* 0x000fe200078e02ac */
[----:B------:R-:W-:-:S03]  /*19d0*/  SHF.R.U32.HI R6, RZ, 0x5, R201 ;  /* 0x00000005ff067819 */ /* 0x000fc600000116c9 */
[----:B------:R-:W-:Y:S01]  /*19e0*/  IMAD.HI.U32 R122, R9, R5, R8 ;  /* 0x00000005097a7227 */ /* 0x000fe200078e0008 */
[----:B------:R-:W-:Y:S01]  /*19f0*/  SGXT.U32 R5, R6, 0x2 ;  /* 0x000000020605781a */ /* 0x000fe20000000000 */
[----:B------:R1:W-:Y:S01]  /*1a00*/  LDGSTS.E [R242+0x2400], [R52.64], !P4 ;  /* 0x0240000034f27fae */ /* 0x0003e2000e121848 */
[----:B------:R-:W-:Y:S01]  /*1a10*/  SHF.R.U32.HI R6, RZ, 0xe, R0 ;  /* 0x0000000eff067819 */ /* 0x000fe20000011600 */
[----:B------:R-:W-:Y:S01]  /*1a20*/  IMAD.WIDE R54, R247, 0x4, R14 ;  /* 0x00000004f7367825 */ /* 0x000fe200078e020e */
[----:B------:R-:W-:Y:S02]  /*1a30*/  LOP3.LUT R128, R192, R5, RZ, 0xfc, !PT ;  /* 0x00000005c0807212 */ /* 0x000fe400078efcff */
[----:B------:R-:W-:Y:S01]  /*1a40*/  SHF.R.U32.HI R5, RZ, 0xa, R0 ;  /* 0x0000000aff057819 */ /* 0x000fe20000011600 */
[----:B------:R-:W-:Y:S01]  /*1a50*/  IMAD.WIDE R56, R197, 0x4, R172 ;  /* 0x00000004c5387825 */ /* 0x000fe200078e02ac */
[----:B------:R1:W-:Y:S01]  /*1a60*/  LDGSTS.E [R242+0x2600], [R54.64], !P4 ;  /* 0x0260000036f27fae */ /* 0x0003e2000e121848 */
[----:B------:R-:W-:-:S02]  /*1a70*/  LOP3.LUT P4, RZ, R6, 0x1, RZ, 0xc0, !PT ;  /* 0x0000000106ff7812 */ /* 0x000fc4000788c0ff */
[----:B------:R-:W-:Y:S01]  /*1a80*/  IMAD.WIDE R58, R197, 0x4, R14 ;  /* 0x00000004c53a7825 */ /* 0x000fe200078e020e */
[----:B------:R1:W-:Y:S01]  /*1a90*/  LDGSTS.E [R242+0x3400], [R56.64], !P2 ;  /* 0x0340000038f27fae */ /* 0x0003e2000d121848 */
[----:B------:R-:W-:Y:S02]  /*1aa0*/  IABS R9, R128 ;  /* 0x0000008000097213 */ /* 0x000fe40000000000 */
[C---:B------:R-:W-:Y:S01]  /*1ab0*/  IMAD.WIDE R60, R190.reuse, 0x4, R172 ;  /* 0x00000004be3c7825 */ /* 0x040fe200078e02ac */
[----:B------:R1:W-:Y:S01]  /*1ac0*/  LDGSTS.E [R242+0x3600], [R58.64], !P2 ;  /* 0x036000003af27fae */ /* 0x0003e2000d121848 */
[----:B------:R-:W-:Y:S02]  /*1ad0*/  LOP3.LUT P2, RZ, R5, 0x1, RZ, 0xc0, !PT ;  /* 0x0000000105ff7812 */ /* 0x000fe4000784c0ff */
[----:B------:R-:W-:Y:S01]  /*1ae0*/  IMAD.WIDE R62, R190, 0x4, R14 ;  /* 0x00000004be3e7825 */ /* 0x000fe200078e020e */
[----:B------:R-:W-:Y:S02]  /*1af0*/  SHF.R.U32.HI R5, RZ, 0x6, R0 ;  /* 0x00000006ff057819 */ /* 0x000fe40000011600 */
[----:B------:R1:W-:Y:S01]  /*1b00*/  LDGSTS.E [R242+0x4400], [R60.64], P4 ;  /* 0x044000003cf27fae */ /* 0x0003e2000a121848 */
[----:B------:R-:W-:Y:S01]  /*1b10*/  IMAD.WIDE R64, R174, 0x4, R172 ;  /* 0x00000004ae407825 */ /* 0x000fe200078e02ac */
[----:B------:R-:W-:-:S02]  /*1b20*/  SHF.R.U32.HI R8, RZ, 0x2, R0 ;  /* 0x00000002ff087819 */ /* 0x000fc40000011600 */
[----:B------:R1:W-:Y:S01]  /*1b30*/  LDGSTS.E [R242+0x4600], [R62.64], P4 ;  /* 0x046000003ef27fae */ /* 0x0003e2000a121848 */
[----:B------:R-:W-:Y:S01]  /*1b40*/  LOP3.LUT P4, RZ, R5, 0x1, RZ, 0xc0, !PT ;  /* 0x0000000105ff7812 */ /* 0x000fe2000788c0ff */
[----:B------:R-:W-:Y:S01]  /*1b50*/  IMAD.WIDE R66, R174, 0x4, R14 ;  /* 0x00000004ae427825 */ /* 0x000fe200078e020e */
[----:B------:R-:W-:Y:S01]  /*1b60*/  SHF.R.U32.HI R6, RZ, 0x1, R0 ;  /* 0x00000001ff067819 */ /* 0x000fe20000011600 */
[----:B------:R1:W-:Y:S01]  /*1b70*/  LDGSTS.E [R242+0x5400], [R64.64], P2 ;  /* 0x0540000040f27fae */ /* 0x0003e20009121848 */
[----:B------:R-:W-:Y:S01]  /*1b80*/  LOP3.LUT R96, R128, 0x4, RZ, 0xfc, !PT ;  /* 0x0000000480607812 */ /* 0x000fe200078efcff */
[----:B------:R-:W-:Y:S01]  /*1b90*/  IMAD.WIDE R68, R10, 0x4, R172 ;  /* 0x000000040a447825 */ /* 0x000fe200078e02ac */
[----:B------:R-:W-:Y:S01]  /*1ba0*/  LOP3.LUT R110, R128, 0xc, RZ, 0xfc, !PT ;  /* 0x0000000c806e7812 */ /* 0x000fe200078efcff */
[----:B------:R1:W-:Y:S01]  /*1bb0*/  LDGSTS.E [R242+0x5600], [R66.64], P2 ;  /* 0x0560000042f27fae */ /* 0x0003e20009121848 */
[----:B------:R-:W-:Y:S01]  /*1bc0*/  LOP3.LUT P2, RZ, R6, 0x1, RZ, 0xc0, !PT ;  /* 0x0000000106ff7812 */ /* 0x000fe2000784c0ff */
[----:B------:R-:W-:Y:S01]  /*1bd0*/  IMAD.WIDE R70, R10, 0x4, R14 ;  /* 0x000000040a467825 */ /* 0x000fe200078e020e */
[----:B------:R-:W-:-:S02]  /*1be0*/  IABS R13, R96 ;  /* 0x00000060000d7213 */ /* 0x000fc40000000000 */
[----:B------:R-:W-:Y:S01]  /*1bf0*/  LOP3.LUT R97, R128, 0x8, RZ, 0xfc, !PT ;  /* 0x0000000880617812 */ /* 0x000fe200078efcff */
[----:B------:R-:W-:Y:S01]  /*1c00*/  IMAD.HI.U32 R5, R122, R9, RZ ;  /* 0x000000097a057227 */ /* 0x000fe200078e00ff */
[----:B------:R1:W-:Y:S01]  /*1c10*/  LDGSTS.E [R242+0x6400], [R68.64], P4 ;  /* 0x0640000044f27fae */ /* 0x0003e2000a121848 */
[----:B------:R-:W-:Y:S02]  /*1c20*/  IABS R89, R110 ;  /* 0x0000006e00597213 */ /* 0x000fe40000000000 */
[----:B------:R-:W-:Y:S01]  /*1c30*/  IMAD.MOV R5, RZ, RZ, -R5 ;  /* 0x000000ffff057224 */ /* 0x000fe200078e0a05 */
[----:B------:R1:W-:Y:S01]  /*1c40*/  LDGSTS.E [R242+0x6600], [R70.64], P4 ;  /* 0x0660000046f27fae */ /* 0x0003e2000a121848 */
[----:B------:R-:W-:Y:S01]  /*1c50*/  LOP3.LUT P4, RZ, R8, 0x1, RZ, 0xc0, !PT ;  /* 0x0000000108ff7812 */ /* 0x000fe2000788c0ff */
[----:B------:R-:W-:Y:S01]  /*1c60*/  IMAD.WIDE R76, R78, 0x4, R172 ;  /* 0x000000044e4c7825 */ /* 0x000fe200078e02ac */
[----:B------:R-:W-:Y:S02]  /*1c70*/  SHF.R.U32.HI R8, RZ, 0x5, R0 ;  /* 0x00000005ff087819 */ /* 0x000fe40000011600 */
[----:B------:R-:W-:Y:S01]  /*1c80*/  IABS R133, R97 ;  /* 0x0000006100857213 */ /* 0x000fe20000000000 */
[----:B------:R-:W-:Y:S01]  /*1c90*/  IMAD R6, R2, R5, R9 ;  /* 0x0000000502067224 */ /* 0x000fe200078e0209 */
[----:B------:R-:W-:Y:S01]  /*1ca0*/  LOP3.LUT R111, R128, 0x10, RZ, 0xfc, !PT ;  /* 0x00000010806f7812 */ /* 0x000fe200078efcff */
[----:B------:R-:W-:Y:S01]  /*1cb0*/  IMAD R9, R244, 0x1d, RZ ;  /* 0x0000001df4097824 */ /* 0x000fe200078e02ff */
[----:B------:R-:W-:Y:S01]  /*1cc0*/  LOP3.LUT R151, R128, 0x14, RZ, 0xfc, !PT ;  /* 0x0000001480977812 */ /* 0x000fe200078efcff */
[----:B------:R-:W-:Y:S01]  /*1cd0*/  IMAD.HI.U32 R5, R122, R13, RZ ;  /* 0x0000000d7a057227 */ /* 0x000fe200078e00ff */
[----:B------:R-:W-:-:S02]  /*1ce0*/  IABS R135, R111 ;  /* 0x0000006f00877213 */ /* 0x000fc40000000000 */
[C---:B------:R-:W-:Y:S01]  /*1cf0*/  LOP3.LUT R154, R128.reuse, 0x18, RZ, 0xfc, !PT ;  /* 0x00000018809a7812 */ /* 0x040fe200078efcff */
[C---:B------:R-:W-:Y:S01]  /*1d00*/  IMAD.WIDE R72, R9.reuse, 0x4, R172 ;  /* 0x0000000409487825 */ /* 0x040fe200078e02ac */
[----:B------:R-:W-:Y:S02]  /*1d10*/  LOP3.LUT R155, R128, 0x1c, RZ, 0xfc, !PT ;  /* 0x0000001c809b7812 */ /* 0x000fe400078efcff */
[----:B------:R-:W-:Y:S01]  /*1d20*/  IABS R137, R154 ;  /* 0x0000009a00897213 */ /* 0x000fe20000000000 */
[----:B------:R-:W-:Y:S01]  /*1d30*/  IMAD.WIDE R74, R9, 0x4, R14 ;  /* 0x00000004094a7825 */ /* 0x000fe200078e020e */
[----:B------:R1:W-:Y:S01]  /*1d40*/  LDGSTS.E [R242+0x7400], [R72.64], P4 ;  /* 0x0740000048f27fae */ /* 0x0003e2000a121848 */
[----:B------:R-:W-:Y:S02]  /*1d50*/  IABS R109, R155 ;  /* 0x0000009b006d7213 */ /* 0x000fe40000000000 */
[----:B------:R-:W-:Y:S01]  /*1d60*/  IMAD.MOV R5, RZ, RZ, -R5 ;  /* 0x000000ffff057224 */ /* 0x000fe200078e0a05 */
[----:B------:R1:W-:Y:S01]  /*1d70*/  LDGSTS.E [R242+0x7600], [R74.64], P4 ;  /* 0x076000004af27fae */ /* 0x0003e2000a121848 */
[----:B------:R-:W-:Y:S01]  /*1d80*/  ISETP.GT.U32.AND P4, PT, R2, R6, PT ;  /* 0x000000060200720c */ /* 0x000fe20003f84070 */
[----:B------:R-:W-:Y:S01]  /*1d90*/  IMAD.WIDE R78, R78, 0x4, R14 ;  /* 0x000000044e4e7825 */ /* 0x000fe200078e020e */
[C---:B------:R-:W-:Y:S01]  /*1da0*/  LOP3.LUT R156, R128.reuse, 0x20, RZ, 0xfc, !PT ;  /* 0x00000020809c7812 */ /* 0x040fe200078efcff */
[----:B------:R1:W-:Y:S01]  /*1db0*/  LDGSTS.E [R241+0x800], [R76.64], !P0 ;  /* 0x008000004cf17fae */ /* 0x0003e2000c121848 */
[----:B------:R-:W-:Y:S01]  /*1dc0*/  LOP3.LUT R157, R128, 0x24, RZ, 0xfc, !PT ;  /* 0x00000024809d7812 */ /* 0x000fe200078efcff */
[----:B------:R-:W-:Y:S01]  /*1dd0*/  IMAD.WIDE R80, R250, 0x4, R172 ;  /* 0x00000004fa507825 */ /* 0x000fe200078e02ac */
[----:B------:R-:W-:Y:S01]  /*1de0*/  IABS R149, R156 ;  /* 0x0000009c00957213 */ /* 0x000fe20000000000 */
[----:B------:R1:W-:Y:S01]  /*1df0*/  LDGSTS.E [R241+0xa00], [R78.64], !P0 ;  /* 0x00a000004ef17fae */ /* 0x0003e2000c121848 */
[----:B------:R-:W-:Y:S01]  /*1e00*/  LOP3.LUT P0, RZ, R8, 0x1, RZ, 0xc0, !PT ;  /* 0x0000000108ff7812 */ /* 0x000fe2000780c0ff */
[----:B------:R-:W-:Y:S01]  /*1e10*/  IMAD.WIDE R82, R250, 0x4, R14 ;  /* 0x00000004fa527825 */ /* 0x000fe200078e020e */
[C---:B------:R-:W-:Y:S01]  /*1e20*/  LOP3.LUT R158, R128.reuse, 0x28, RZ, 0xfc, !PT ;  /* 0x00000028809e7812 */ /* 0x040fe200078efcff */
[----:B------:R1:W-:Y:S01]  /*1e30*/  LDGSTS.E [R241+0x1800], [R80.64], !P6 ;  /* 0x0180000050f17fae */ /* 0x0003e2000f121848 */
[----:B------:R-:W-:Y:S01]  /*1e40*/  LOP3.LUT R146, R128, 0x30, RZ, 0xfc, !PT ;  /* 0x0000003080927812 */ /* 0x000fe200078efcff */
[----:B------:R-:W-:Y:S01]  /*1e50*/  IMAD R132, R2, R5, R13 ;  /* 0x0000000502847224 */ /* 0x000fe200078e020d */
[----:B------:R-:W-:Y:S01]  /*1e60*/  SHF.R.U32.HI R13, RZ, 0xd, R0 ;  /* 0x0000000dff0d7819 */ /* 0x000fe20000011600 */
[----:B------:R-:W-:Y:S01]  /*1e70*/  @!P4 IMAD.IADD R6, R6, 0x1, -R2 ;  /* 0x000000010606c824 */ /* 0x000fe200078e0a02 */
[----:B------:R1:W-:Y:S01]  /*1e80*/  LDGSTS.E [R241+0x1a00], [R82.64], !P6 ;  /* 0x01a0000052f17fae */ /* 0x0003e2000f121848 */
[----:B------:R-:W-:Y:S01]  /*1e90*/  IMAD.HI.U32 R8, R122, R89, RZ ;  /* 0x000000597a087227 */ /* 0x000fe200078e00ff */
[----:B------:R-:W-:-:S02]  /*1ea0*/  ISETP.GT.U32.AND P6, PT, R2, R132, PT ;  /* 0x000000840200720c */ /* 0x000fc40003fc4070 */
[----:B------:R-:W-:Y:S01]  /*1eb0*/  ISETP.GT.U32.AND P4, PT, R2, R6, PT ;  /* 0x000000060200720c */ /* 0x000fe20003f84070 */
[----:B------:R-:W-:Y:S01]  /*1ec0*/  IMAD.HI.U32 R5, R122, R133, RZ ;  /* 0x000000857a057227 */ /* 0x000fe200078e00ff */
[C---:B------:R-:W-:Y:S02]  /*1ed0*/  LOP3.LUT R130, R128.reuse, 0x34, RZ, 0xfc, !PT ;  /* 0x0000003480827812 */ /* 0x040fe400078efcff */
[----:B------:R-:W-:Y:S01]  /*1ee0*/  LOP3.LUT R150, R128, 0x38, RZ, 0xfc, !PT ;  /* 0x0000003880967812 */ /* 0x000fe200078efcff */
[----:B------:R-:W-:Y:S02]  /*1ef0*/  IMAD.MOV R8, RZ, RZ, -R8 ;  /* 0x000000ffff087224 */ /* 0x000fe400078e0a08 */
[----:B------:R-:W-:Y:S02]  /*1f00*/  IMAD.MOV R5, RZ, RZ, -R5 ;  /* 0x000000ffff057224 */ /* 0x000fe400078e0a05 */
[----:B------:R-:W-:-:S04]  /*1f10*/  IMAD.WIDE R84, R246, 0x4, R172 ;  /* 0x00000004f6547825 */ /* 0x000fc800078e02ac */
[----:B------:R-:W-:Y:S01]  /*1f20*/  IMAD.WIDE R86, R246, 0x4, R14 ;  /* 0x00000004f6567825 */ /* 0x000fe200078e020e */
[----:B------:R1:W-:Y:S03]  /*1f30*/  LDGSTS.E [R241+0x2800], [R84.64], !P5 ;  /* 0x0280000054f17fae */ /* 0x0003e6000e921848 */
[----:B------:R-:W-:Y:S01]  /*1f40*/  IMAD R134, R2, R8, R89 ;  /* 0x0000000802867224 */ /* 0x000fe200078e0259 */
[----:B------:R1:W-:Y:S01]  /*1f50*/  LDGSTS.E [R241+0x2a00], [R86.64], !P5 ;  /* 0x02a0000056f17fae */ /* 0x0003e2000e921848 */
[----:B------:R-:W-:Y:S01]  /*1f60*/  IMAD.WIDE R88, R196, 0x4, R172 ;  /* 0x00000004c4587825 */ /* 0x000fe200078e02ac */
[----:B------:R-:W-:Y:S02]  /*1f70*/  LOP3.LUT P5, RZ, R13, 0x1, RZ, 0xc0, !PT ;  /* 0x000000010dff7812 */ /* 0x000fe400078ac0ff */
[----:B------:R-:W-:Y:S01]  /*1f80*/  IABS R13, R151 ;  /* 0x00000097000d7213 */ /* 0x000fe20000000000 */
[----:B------:R-:W-:Y:S01]  /*1f90*/  IMAD R133, R2, R5, R133 ;  /* 0x0000000502857224 */ /* 0x000fe200078e0285 */
[----:B------:R1:W-:Y:S01]  /*1fa0*/  LDGSTS.E [R241+0x3800], [R88.64], !P3 ;  /* 0x0380000058f17fae */ /* 0x0003e2000d921848 */
[----:B------:R-:W-:Y:S01]  /*1fb0*/  IMAD.WIDE R90, R196, 0x4, R14 ;  /* 0x00000004c45a7825 */ /* 0x000fe200078e020e */
[----:B------:R-:W-:-:S03]  /*1fc0*/  SHF.R.U32.HI R8, RZ, 0x9, R0 ;  /* 0x00000009ff087819 */ /* 0x000fc60000011600 */
[--C-:B------:R-:W-:Y:S01]  /*1fd0*/  @!P6 IMAD.IADD R132, R132, 0x1, -R2.reuse ;  /* 0x000000018484e824 */ /* 0x100fe200078e0a02 */
[----:B------:R1:W-:Y:S01]  /*1fe0*/  LDGSTS.E [R241+0x3a00], [R90.64], !P3 ;  /* 0x03a000005af17fae */ /* 0x0003e2000d921848 */
[----:B------:R-:W-:Y:S01]  /*1ff0*/  @!P4 IMAD.IADD R6, R6, 0x1, -R2 ;  /* 0x000000010606c824 */ /* 0x000fe200078e0a02 */
[----:B------:R-:W-:Y:S01]  /*2000*/  ISETP.GT.U32.AND P4, PT, R2, R133, PT ;  /* 0x000000850200720c */ /* 0x000fe20003f84070 */
[----:B------:R-:W-:Y:S01]  /*2010*/  IMAD.HI.U32 R5, R122, R135, RZ ;  /* 0x000000877a057227 */ /* 0x000fe200078e00ff */
[----:B------:R-:W-:Y:S02]  /*2020*/  ISETP.GT.U32.AND P3, PT, R2, R132, PT ;  /* 0x000000840200720c */ /* 0x000fe40003f64070 */
[----:B------:R-:W-:Y:S01]  /*2030*/  ISETP.GE.AND P6, PT, R128, RZ, PT ;  /* 0x000000ff8000720c */ /* 0x000fe20003fc6270 */
[----:B------:R-:W-:Y:S02]  /*2040*/  IMAD.MOV R5, RZ, RZ, -R5 ;  /* 0x000000ffff057224 */ /* 0x000fe400078e0a05 */
[----:B------:R-:W-:-:S04]  /*2050*/  IMAD.WIDE R92, R189, 0x4, R172 ;  /* 0x00000004bd5c7825 */ /* 0x000fc800078e02ac */
[----:B------:R-:W-:Y:S01]  /*2060*/  IMAD R135, R2, R5, R135 ;  /* 0x0000000502877224 */ /* 0x000fe200078e0287 */
[----:B------:R1:W-:Y:S01]  /*2070*/  LDGSTS.E [R241+0x4800], [R92.64], P5 ;  /* 0x048000005cf17fae */ /* 0x0003e2000a921848 */
[--C-:B------:R-:W-:Y:S02]  /*2080*/  @!P4 IMAD.IADD R133, R133, 0x1, -R2.reuse ;  /* 0x000000018585c824 */ /* 0x100fe400078e0a02 */
[----:B------:R-:W-:Y:S01]  /*2090*/  @!P3 IMAD.IADD R132, R132, 0x1, -R2 ;  /* 0x000000018484b824 */ /* 0x000fe200078e0a02 */
[----:B------:R-:W-:Y:S01]  /*20a0*/  ISETP.GT.U32.AND P3, PT, R2, R135, PT ;  /* 0x000000870200720c */ /* 0x000fe20003f64070 */
[----:B------:R-:W-:Y:S01]  /*20b0*/  IMAD.HI.U32 R5, R122, R13, RZ ;  /* 0x0000000d7a057227 */ /* 0x000fe200078e00ff */
[----:B------:R-:W-:-:S03]  /*20c0*/  ISETP.GT.U32.AND P4, PT, R2, R133, PT ;  /* 0x000000850200720c */ /* 0x000fc60003f84070 */
[----:B------:R-:W-:-:S04]  /*20d0*/  IMAD.WIDE R94, R189, 0x4, R14 ;  /* 0x00000004bd5e7825 */ /* 0x000fc800078e020e */
[----:B------:R-:W-:Y:S01]  /*20e0*/  IMAD.MOV R136, RZ, RZ, -R5 ;  /* 0x000000ffff887224 */ /* 0x000fe200078e0a05 */
[----:B------:R1:W-:Y:S01]  /*20f0*/  LDGSTS.E [R241+0x4a00], [R94.64], P5 ;  /* 0x04a000005ef17fae */ /* 0x0003e2000a921848 */
[----:B------:R-:W-:Y:S01]  /*2100*/  ISETP.GT.U32.AND P5, PT, R2, R134, PT ;  /* 0x000000860200720c */ /* 0x000fe20003fa4070 */
[----:B------:R-:W-:Y:S01]  /*2110*/  @!P6 IMAD.MOV R6, RZ, RZ, -R6 ;  /* 0x000000ffff06e224 */ /* 0x000fe200078e0a06 */
[----:B------:R-:W-:Y:S01]  /*2120*/  LOP3.LUT P6, RZ, R8, 0x1, RZ, 0xc0, !PT ;  /* 0x0000000108ff7812 */ /* 0x000fe200078cc0ff */
[----:B------:R-:W-:Y:S02]  /*2130*/  IMAD R136, R2, R136, R13 ;  /* 0x0000008802887224 */ /* 0x000fe400078e020d */
[----:B------:R-:W-:Y:S02]  /*2140*/  @!P3 IMAD.IADD R135, R135, 0x1, -R2 ;  /* 0x000000018787b824 */ /* 0x000fe400078e0a02 */
[----:B------:R-:W-:Y:S01]  /*2150*/  IMAD.HI.U32 R5, R122, R137, RZ ;  /* 0x000000897a057227 */ /* 0x000fe200078e00ff */
[----:B------:R-:W-:-:S03]  /*2160*/  ISETP.GT.U32.AND P3, PT, R2, R136, PT ;  /* 0x000000880200720c */ /* 0x000fc60003f64070 */
[----:B------:R-:W-:Y:S01]  /*2170*/  @!P4 IMAD.IADD R133, R133, 0x1, -R2 ;  /* 0x000000018585c824 */ /* 0x000fe200078e0a02 */
[----:B------:R-:W-:Y:S01]  /*2180*/  ISETP.GE.AND P4, PT, R96, RZ, PT ;  /* 0x000000ff6000720c */ /* 0x000fe20003f86270 */
[----:B------:R-:W-:Y:S02]  /*2190*/  IMAD.MOV R5, RZ, RZ, -R5 ;  /* 0x000000ffff057224 */ /* 0x000fe400078e0a05 */
[----:B------:R-:W-:-:S04]  /*21a0*/  IMAD.HI.U32 R96, R122, R109, RZ ;  /* 0x0000006d7a607227 */ /* 0x000fc800078e00ff */
[----:B------:R-:W-:Y:S02]  /*21b0*/  IMAD R13, R244, 0x16, RZ ;  /* 0x00000016f40d7824 */ /* 0x000fe400078e02ff */
[----:B------:R-:W-:Y:S01]  /*21c0*/  @!P5 IMAD.IADD R134, R134, 0x1, -R2 ;  /* 0x000000018686d824 */ /* 0x000fe200078e0a02 */
[----:B------:R-:W-:Y:S01]  /*21d0*/  ISETP.GE.AND P5, PT, R97, RZ, PT ;  /* 0x000000ff6100720c */ /* 0x000fe20003fa6270 */
[----:B------:R-:W-:Y:S02]  /*21e0*/  IMAD R8, R244, 0x1a, RZ ;  /* 0x0000001af4087824 */ /* 0x000fe400078e02ff */
[----:B------:R-:W-:Y:S02]  /*21f0*/  IMAD R137, R2, R5, R137 ;  /* 0x0000000502897224 */ /* 0x000fe400078e0289 */
[----:B------:R-:W-:Y:S02]  /*2200*/  IMAD.MOV R138, RZ, RZ, -R96 ;  /* 0x000000ffff8a7224 */ /* 0x000fe400078e0a60 */
[----:B------:R-:W-:-:S02]  /*2210*/  IMAD R5, R244, 0x1e, RZ ;  /* 0x0000001ef4057824 */ /* 0x000fc400078e02ff */
[----:B------:R-:W-:-:S04]  /*2220*/  IMAD.WIDE R96, R13, 0x4, R172 ;  /* 0x000000040d607825 */ /* 0x000fc800078e02ac */
[----:B------:R-:W-:Y:S01]  /*2230*/  IMAD.WIDE R98, R13, 0x4, R14 ;  /* 0x000000040d627825 */ /* 0x000fe200078e020e */
[----:B------:R1:W-:Y:S03]  /*2240*/  LDGSTS.E [R241+0x5800], [R96.64], P6 ;  /* 0x0580000060f17fae */ /* 0x0003e6000b121848 */
[----:B------:R-:W-:Y:S01]  /*2250*/  IMAD.WIDE R100, R8, 0x4, R172 ;  /* 0x0000000408647825 */ /* 0x000fe200078e02ac */
[----:B------:R1:W-:Y:S01]  /*2260*/  LDGSTS.E [R241+0x5a00], [R98.64], P6 ;  /* 0x05a0000062f17fae */ /* 0x0003e2000b121848 */
[----:B------:R-:W-:Y:S02]  /*2270*/  ISETP.GT.U32.AND P6, PT, R2, R137, PT ;  /* 0x000000890200720c */ /* 0x000fe40003fc4070 */
[----:B------:R-:W-:Y:S01]  /*2280*/  IMAD.WIDE R102, R8, 0x4, R14 ;  /* 0x0000000408667825 */ /* 0x000fe200078e020e */
[----:B------:R1:W-:Y:S03]  /*2290*/  LDGSTS.E [R241+0x6800], [R100.64], P0 ;  /* 0x0680000064f17fae */ /* 0x0003e60008121848 */
[----:B------:R-:W-:Y:S01]  /*22a0*/  @!P3 IMAD.IADD R136, R136, 0x1, -R2 ;  /* 0x000000018888b824 */ /* 0x000fe200078e0a02 */
[C---:B------:R-:W-:Y:S01]  /*22b0*/  ISETP.GT.U32.AND P3, PT, R2.reuse, R134, PT ;  /* 0x000000860200720c */ /* 0x040fe20003f64070 */
[----:B------:R-:W-:Y:S01]  /*22c0*/  IMAD.WIDE R104, R5, 0x4, R172 ;  /* 0x0000000405687825 */ /* 0x000fe200078e02ac */
[----:B------:R1:W-:Y:S01]  /*22d0*/  LDGSTS.E [R241+0x6a00], [R102.64], P0 ;  /* 0x06a0000066f17fae */ /* 0x0003e20008121848 */
[----:B------:R-:W-:-:S02]  /*22e0*/  ISETP.GT.U32.AND P0, PT, R2, R135, PT ;  /* 0x000000870200720c */ /* 0x000fc40003f04070 */
[----:B------:R-:W-:Y:S01]  /*22f0*/  IMAD.WIDE R106, R5, 0x4, R14 ;  /* 0x00000004056a7825 */ /* 0x000fe200078e020e */
[----:B------:R1:W-:Y:S03]  /*2300*/  LDGSTS.E [R241+0x7800], [R104.64], P2 ;  /* 0x0780000068f17fae */ /* 0x0003e60009121848 */
[----:B------:R-:W-:Y:S01]  /*2310*/  @!P4 IMAD.MOV R132, RZ, RZ, -R132 ;  /* 0x000000ffff84c224 */ /* 0x000fe200078e0a84 */
[----:B------:R1:W-:Y:S01]  /*2320*/  LDGSTS.E [R241+0x7a00], [R106.64], P2 ;  /* 0x07a000006af17fae */ /* 0x0003e20009121848 */
[----:B------:R-:W-:Y:S01]  /*2330*/  ISETP.GT.U32.AND P2, PT, R2, R136, PT ;  /* 0x000000880200720c */ /* 0x000fe20003f44070 */
[----:B------:R-:W-:Y:S01]  /*2340*/  @!P5 IMAD.MOV R133, RZ, RZ, -R133 ;  /* 0x000000ffff85d224 */ /* 0x000fe200078e0a85 */
[----:B------:R-:W-:Y:S01]  /*2350*/  ISETP.GE.U32.AND P4, PT, R108, 0x7fffffd1, PT ;  /* 0x7fffffd16c00780c */ /* 0x000fe20003f86070 */
[----:B------:R-:W-:Y:S01]  /*2360*/  IMAD.HI.U32 R108, R122, R149, RZ ;  /* 0x000000957a6c7227 */ /* 0x000fe200078e00ff */
[----:B------:R-:W-:-:S02]  /*2370*/  ISETP.GE.U32.AND P5, PT, R152, 0x7fffffdd, PT ;  /* 0x7fffffdd9800780c */ /* 0x000fc40003fa6070 */
[----:B------:R-:W-:Y:S01]  /*2380*/  IADD3 R152, R252, -0xc, RZ ;  /* 0xfffffff4fc987810 */ /* 0x000fe20007ffe0ff */
[----:B------:R-:W-:Y:S01]  /*2390*/  @!P3 IMAD.IADD R134, R134, 0x1, -R2 ;  /* 0x000000018686b824 */ /* 0x000fe200078e0a02 */
[----:B------:R-:W-:Y:S01]  /*23a0*/  ISETP.GE.AND P3, PT, R110, RZ, PT ;  /* 0x000000ff6e00720c */ /* 0x000fe20003f66270 */
[----:B------:R-:W-:Y:S02]  /*23b0*/  IMAD.MOV R108, RZ, RZ, -R108 ;  /* 0x000000ffff6c7224 */ /* 0x000fe400078e0a6c */
[----:B------:R-:W-:Y:S02]  /*23c0*/  IMAD R138, R2, R138, R109 ;  /* 0x0000008a028a7224 */ /* 0x000fe400078e026d */
[----:B------:R-:W-:Y:S01]  /*23d0*/  @!P2 IMAD.IADD R136, R136, 0x1, -R2 ;  /* 0x000000018888a824 */ /* 0x000fe200078e0a02 */
[----:B------:R-:W-:Y:S01]  /*23e0*/  ISETP.GE.AND P2, PT, R111, RZ, PT ;  /* 0x000000ff6f00720c */ /* 0x000fe20003f46270 */
[----:B------:R-:W-:Y:S02]  /*23f0*/  IMAD R149, R2, R108, R149 ;  /* 0x0000006c02957224 */ /* 0x000fe400078e0295 */
[----:B------:R-:W-:-:S04]  /*2400*/  IMAD.WIDE R108, R153, 0x4, R172 ;  /* 0x00000004996c7825 */ /* 0x000fc800078e02ac */
[----:B------:R-:W-:Y:S01]  /*2410*/  @!P0 IMAD.IADD R135, R135, 0x1, -R2 ;  /* 0x0000000187878824 */ /* 0x000fe200078e0a02 */
[C---:B------:R-:W-:Y:S01]  /*2420*/  ISETP.GT.U32.AND P0, PT, R2.reuse, R138, PT ;  /* 0x0000008a0200720c */ /* 0x040fe20003f04070 */
[----:B------:R-:W-:Y:S01]  /*2430*/  IMAD.WIDE R110, R153, 0x4, R14 ;  /* 0x00000004996e7825 */ /* 0x000fe200078e020e */
[----:B------:R1:W-:Y:S01]  /*2440*/  LDGSTS.E [R240+0xc00], [R108.64], !P5 ;  /* 0x00c000006cf07fae */ /* 0x0003e2000e921848 */
[----:B------:R-:W-:Y:S02]  /*2450*/  IABS R153, R157 ;  /* 0x0000009d00997213 */ /* 0x000fe40000000000 */
[----:B------:R-:W-:Y:S01]  /*2460*/  @!P6 IMAD.IADD R137, R137, 0x1, -R2 ;  /* 0x000000018989e824 */ /* 0x000fe200078e0a02 */
[----:B------:R1:W-:Y:S01]  /*2470*/  LDGSTS.E [R240+0xe00], [R110.64], !P5 ;  /* 0x00e000006ef07fae */ /* 0x0003e2000e921848 */
[----:B------:R-:W-:Y:S01]  /*2480*/  ISETP.GE.AND P6, PT, R151, RZ, PT ;  /* 0x000000ff9700720c */ /* 0x000fe20003fc6270 */
[----:B------:R-:W-:Y:S01]  /*2490*/  @!P3 IMAD.MOV R134, RZ, RZ, -R134 ;  /* 0x000000ffff86b224 */ /* 0x000fe200078e0a86 */
[C---:B------:R-:W-:Y:S01]  /*24a0*/  ISETP.GT.U32.AND P3, PT, R2.reuse, R149, PT ;  /* 0x000000950200720c */ /* 0x040fe20003f64070 */
[----:B------:R-:W-:Y:S01]  /*24b0*/  @!P2 IMAD.MOV R135, RZ, RZ, -R135 ;  /* 0x000000ffff87a224 */ /* 0x000fe200078e0a87 */
[----:B------:R-:W-:Y:S01]  /*24c0*/  ISETP.GT.U32.AND P5, PT, R2, R137, PT ;  /* 0x000000890200720c */ /* 0x000fe20003fa4070 */
[----:B------:R-:W-:Y:S01]  /*24d0*/  IMAD.SHL.U32 R131, R131, 0x100, RZ ;  /* 0x0000010083837824 */ /* 0x000fe200078e00ff */
[----:B------:R-:W-:Y:S01]  /*24e0*/  IADD3 R151, R252, -0x8, RZ ;  /* 0xfffffff8fc977810 */ /* 0x000fe20007ffe0ff */
[----:B------:R-:W-:Y:S01]  /*24f0*/  @!P0 IMAD.IADD R138, R138, 0x1, -R2 ;  /* 0x000000018a8a8824 */ /* 0x000fe200078e0a02 */
[----:B------:R-:W-:-:S02]  /*2500*/  ISETP.GE.U32.AND P2, PT, R152, 0x7fffffd5, PT ;  /* 0x7fffffd59800780c */ /* 0x000fc40003f46070 */
[----:B------:R-:W-:Y:S02]  /*2510*/  IABS R152, R158 ;  /* 0x0000009e00987213 */ /* 0x000fe40000000000 */
[----:B------:R-:W-:Y:S01]  /*2520*/  ISETP.GT.U32.AND P0, PT, R2, R138, PT ;  /* 0x0000008a0200720c */ /* 0x000fe20003f04070 */
[----:B------:R-:W-:Y:S01]  /*2530*/  @!P6 IMAD.MOV R136, RZ, RZ, -R136 ;  /* 0x000000ffff88e224 */ /* 0x000fe200078e0a88 */
[----:B------:R-:W-:Y:S01]  /*2540*/  ISETP.GE.U32.AND P6, PT, R151, 0x7fffffd9, PT ;  /* 0x7fffffd99700780c */ /* 0x000fe20003fc6070 */
[--C-:B------:R-:W-:Y:S01]  /*2550*/  @!P3 IMAD.IADD R149, R149, 0x1, -R2.reuse ;  /* 0x000000019595b824 */ /* 0x100fe200078e0a02 */
[----:B------:R-:W-:Y:S01]  /*2560*/  IADD3 R252, R252, -0x40, RZ ;  /* 0xffffffc0fcfc7810 */ /* 0x000fe20007ffe0ff */
[----:B------:R-:W-:Y:S01]  /*2570*/  @!P5 IMAD.IADD R137, R137, 0x1, -R2 ;  /* 0x000000018989d824 */ /* 0x000fe200078e0a02 */
[----:B------:R-:W-:Y:S01]  /*2580*/  ISETP.GE.AND P5, PT, R154, RZ, PT ;  /* 0x000000ff9a00720c */ /* 0x000fe20003fa6270 */
[----:B------:R-:W-:Y:S01]  /*2590*/  IMAD.HI.U32 R151, R122, R153, RZ ;  /* 0x000000997a977227 */ /* 0x000fe200078e00ff */
[----:B------:R-:W-:-:S02]  /*25a0*/  ISETP.GT.U32.AND P3, PT, R2, R149, PT ;  /* 0x000000950200720c */ /* 0x000fc40003f64070 */
[----:B------:R-:W-:Y:S01]  /*25b0*/  LOP3.LUT R154, R201, 0x60, RZ, 0xc0, !PT ;  /* 0x00000060c99a7812 */ /* 0x000fe200078ec0ff */
[----:B------:R-:W-:Y:S02]  /*25c0*/  IMAD.MOV R151, RZ, RZ, -R151 ;  /* 0x000000ffff977224 */ /* 0x000fe400078e0a97 */
[----:B------:R-:W-:Y:S01]  /*25d0*/  @!P0 IMAD.IADD R138, R138, 0x1, -R2 ;  /* 0x000000018a8a8824 */ /* 0x000fe200078e0a02 */
[----:B------:R-:W-:Y:S01]  /*25e0*/  ISETP.GE.AND P0, PT, R155, RZ, PT ;  /* 0x000000ff9b00720c */ /* 0x000fe20003f06270 */
[C---:B------:R-:W-:Y:S01]  /*25f0*/  IMAD R151, R2.reuse, R151, R153 ;  /* 0x0000009702977224 */ /* 0x040fe200078e0299 */
[----:B------:R1:W2:Y:S01]  /*2600*/  R2UR UR7, R154 ;  /* 0x000000009a0773c2 */ /* 0x0002a200000e0000 */
[----:B------:R-:W-:Y:S02]  /*2610*/  IMAD.MOV.U32 R153, RZ, RZ, R152 ;  /* 0x000000ffff997224 */ /* 0x000fe400078e0098 */
[----:B------:R-:W-:Y:S01]  /*2620*/  @!P5 IMAD.MOV R137, RZ, RZ, -R137 ;  /* 0x000000ffff89d224 */ /* 0x000fe200078e0a89 */
[----:B------:R-:W-:Y:S01]  /*2630*/  ISETP.GT.U32.AND P5, PT, R2, R151, PT ;  /* 0x000000970200720c */ /* 0x000fe20003fa4070 */
[----:B------:R-:W-:-:S04]  /*2640*/  IMAD.HI.U32 R152, R122, R153, RZ ;  /* 0x000000997a987227 */ /* 0x000fc800078e00ff */
[----:B------:R-:W-:Y:S01]  /*2650*/  @!P3 IMAD.IADD R149, R149, 0x1, -R2 ;  /* 0x000000019595b824 */ /* 0x000fe200078e0a02 */
[----:B------:R-:W-:Y:S01]  /*2660*/  ISETP.GE.AND P3, PT, R156, RZ, PT ;  /* 0x000000ff9c00720c */ /* 0x000fe20003f66270 */
[----:B-1----:R-:W-:Y:S01]  /*2670*/  IMAD.IADD R154, R114, 0x1, R115 ;  /* 0x00000001729a7824 */ /* 0x002fe200078e0273 */
[----:B------:R-:W-:Y:S01]  /*2680*/  LOP3.LUT R156, R128, 0x2c, RZ, 0xfc, !PT ;  /* 0x0000002c809c7812 */ /* 0x000fe200078efcff */
[----:B------:R-:W-:Y:S02]  /*2690*/  IMAD.MOV R114, RZ, RZ, -R152 ;  /* 0x000000ffff727224 */ /* 0x000fe400078e0a98 */
[----:B------:R-:W-:Y:S01]  /*26a0*/  IMAD.IADD R152, R112, 0x1, R113 ;  /* 0x0000000170987824 */ /* 0x000fe200078e0271 */
[----:B------:R-:W-:Y:S01]  /*26b0*/  IABS R155, R156 ;  /* 0x0000009c009b7213 */ /* 0x000fe20000000000 */
[----:B------:R-:W-:Y:S01]  /*26c0*/  IMAD R153, R2, R114, R153 ;  /* 0x0000007202997224 */ /* 0x000fe200078e0299 */
[----:B------:R-:W-:Y:S01]  /*26d0*/  LOP3.LUT R154, R154, 0x3, RZ, 0xc0, !PT ;  /* 0x000000039a9a7812 */ /* 0x000fe200078ec0ff */
[----:B------:R-:W-:Y:S01]  /*26e0*/  IMAD.WIDE R112, R249, 0x4, R172 ;  /* 0x00000004f9707825 */ /* 0x000fe200078e02ac */
[----:B------:R-:W-:-:S02]  /*26f0*/  LOP3.LUT R152, R152, 0x3, RZ, 0xc0, !PT ;  /* 0x0000000398987812 */ /* 0x000fc400078ec0ff */
[----:B------:R-:W-:Y:S01]  /*2700*/  IADD3 R154, R154, R120, R117 ;  /* 0x000000789a9a7210 */ /* 0x000fe20007ffe075 */
[----:B------:R-:W-:Y:S01]  /*2710*/  @!P0 IMAD.MOV R138, RZ, RZ, -R138 ;  /* 0x000000ffff8a8224 */ /* 0x000fe200078e0a8a */
[----:B------:R-:W-:Y:S01]  /*2720*/  ISETP.GE.AND P0, PT, R159, R139, PT ;  /* 0x0000008b9f00720c */ /* 0x000fe20003f06270 */
[----:B------:R-:W-:Y:S01]  /*2730*/  IMAD.WIDE R114, R249, 0x4, R14 ;  /* 0x00000004f9727825 */ /* 0x000fe200078e020e */
[----:B------:R1:W-:Y:S01]  /*2740*/  LDGSTS.E [R240+0x1c00], [R112.64], !P6 ;  /* 0x01c0000070f07fae */ /* 0x0003e2000f121848 */
[----:B------:R-:W-:Y:S01]  /*2750*/  IABS R117, R146 ;  /* 0x0000009200757213 */ /* 0x000fe20000000000 */
[----:B--2---:R-:W-:Y:S01]  /*2760*/  USHF.R.U32.HI UR4, URZ, 0x1, UR7 ;  /* 0x000000013f047899 */ /* 0x004fe20008011607 */
[----:B------:R-:W-:Y:S01]  /*2770*/  @!P5 IMAD.IADD R151, R151, 0x1, -R2 ;  /* 0x000000019797d824 */ /* 0x000fe200078e0a02 */
[----:B------:R2:W-:Y:S01]  /*2780*/  LDGSTS.E [R240+0x1e00], [R114.64], !P6 ;  /* 0x01e0000072f07fae */ /* 0x0005e2000f121848 */
[----:B------:R-:W-:Y:S01]  /*2790*/  IMAD.MOV.U32 R139, RZ, RZ, R149 ;  /* 0x000000ffff8b7224 */ /* 0x000fe200078e0095 */
[----:B------:R-:W-:Y:S01]  /*27a0*/  ISETP.GE.U32.AND P5, PT, R252, 0x7fffffa1, PT ;  /* 0x7fffffa1fc00780c */ /* 0x000fe20003fa6070 */
[----:B------:R-:W-:Y:S01]  /*27b0*/  IMAD.MOV.U32 R149, RZ, RZ, R155 ;  /* 0x000000ffff957224 */ /* 0x000fe200078e009b */
[C---:B------:R-:W-:Y:S01]  /*27c0*/  ISETP.GT.U32.AND P6, PT, R2.reuse, R151, PT ;  /* 0x000000970200720c */ /* 0x040fe20003fc4070 */
[----:B------:R-:W-:Y:S01]  /*27d0*/  @!P3 IMAD.MOV R139, RZ, RZ, -R139 ;  /* 0x000000ffff8bb224 */ /* 0x000fe200078e0a8b */
[----:B------:R-:W-:Y:S01]  /*27e0*/  ISETP.GT.U32.AND P3, PT, R2, R153, PT ;  /* 0x000000990200720c */ /* 0x000fe20003f64070 */
[----:B------:R-:W-:Y:S01]  /*27f0*/  IMAD.HI.U32 R129, R122, R149, RZ ;  /* 0x000000957a817227 */ /* 0x000fe200078e00ff */
[----:B------:R-:W-:-:S02]  /*2800*/  SEL R144, RZ, 0x1, P5 ;  /* 0x00000001ff907807 */ /* 0x000fc40002800000 */
[----:B------:R-:W-:Y:S01]  /*2810*/  IADD3 R120, R142, R7, R4 ;  /* 0x000000078e787210 */ /* 0x000fe20007ffe004 */
[----:B------:R-:W-:Y:S01]  /*2820*/  IMAD.MOV R129, RZ, RZ, -R129 ;  /* 0x000000ffff817224 */ /* 0x000fe200078e0a81 */
[----:B------:R-:W-:Y:S01]  /*2830*/  IABS R7, R130 ;  /* 0x0000008200077213 */ /* 0x000fe20000000000 */
[----:B------:R-:W-:Y:S01]  /*2840*/  IMAD.IADD R144, R144, 0x1, R145 ;  /* 0x0000000190907824 */ /* 0x000fe200078e0291 */
[----:B------:R-:W-:Y:S01]  /*2850*/  IADD3 R152, R152, R119, R118 ;  /* 0x0000007798987210 */ /* 0x000fe20007ffe076 */
[----:B------:R-:W-:Y:S01]  /*2860*/  IMAD R129, R2, R129, R149 ;  /* 0x0000008102817224 */ /* 0x000fe200078e0295 */
[----:B------:R-:W-:Y:S01]  /*2870*/  LOP3.LUT R149, R128, 0x3c, RZ, 0xfc, !PT ;  /* 0x0000003c80957812 */ /* 0x000fe200078efcff */
[--C-:B------:R-:W-:Y:S01]  /*2880*/  @!P6 IMAD.IADD R151, R151, 0x1, -R2.reuse ;  /* 0x000000019797e824 */ /* 0x100fe200078e0a02 */
[----:B------:R-:W-:Y:S01]  /*2890*/  ISETP.GE.AND P6, PT, R157, RZ, PT ;  /* 0x000000ff9d00720c */ /* 0x000fe20003fc6270 */
[----:B------:R-:W-:Y:S01]  /*28a0*/  @!P3 IMAD.IADD R153, R153, 0x1, -R2 ;  /* 0x000000019999b824 */ /* 0x000fe200078e0a02 */
[----:B------:R-:W-:Y:S01]  /*28b0*/  LOP3.LUT R144, R144, 0x3, RZ, 0xc0, !PT ;  /* 0x0000000390907812 */ /* 0x000fe200078ec0ff */
[----:B------:R-:W-:Y:S01]  /*28c0*/  IMAD.MOV.U32 R141, RZ, RZ, R151 ;  /* 0x000000ffff8d7224 */ /* 0x000fe200078e0097 */
[----:B------:R-:W-:Y:S01]  /*28d0*/  IABS R145, R150 ;  /* 0x0000009600917213 */ /* 0x000fe20000000000 */
[----:B------:R-:W-:Y:S01]  /*28e0*/  IMAD.HI.U32 R3, R122, R117, RZ ;  /* 0x000000757a037227 */ /* 0x000fe200078e00ff */
[----:B------:R-:W-:-:S02]  /*28f0*/  ISETP.GT.U32.AND P3, PT, R2, R153, PT ;  /* 0x000000990200720c */ /* 0x000fc40003f64070 */
[----:B------:R-:W-:Y:S01]  /*2900*/  IADD3 R127, R144, R127, R140 ;  /* 0x0000007f907f7210 */ /* 0x000fe20007ffe08c */
[----:B------:R-:W-:Y:S01]  /*2910*/  IMAD.MOV R3, RZ, RZ, -R3 ;  /* 0x000000ffff037224 */ /* 0x000fe200078e0a03 */
[----:B------:R-:W-:Y:S01]  /*2920*/  LOP3.LUT R143, R154, 0xf, RZ, 0xc0, !PT ;  /* 0x0000000f9a8f7812 */ /* 0x000fe200078ec0ff */
[----:B------:R-:W-:Y:S01]  /*2930*/  IMAD.HI.U32 R4, R122, R7, RZ ;  /* 0x000000077a047227 */ /* 0x000fe200078e00ff */
[----:B------:R-:W-:Y:S02]  /*2940*/  SEL R147, RZ, 0x4, P0 ;  /* 0x00000004ff937807 */ /* 0x000fe40000000000 */
[----:B------:R-:W-:Y:S01]  /*2950*/  LOP3.LUT R236, R243, UR4, RZ, 0x3c, !PT ;  /* 0x00000004f3ec7c12 */ /* 0x000fe2000f8e3cff */
[----:B------:R-:W-:Y:S01]  /*2960*/  @!P6 IMAD.MOV R141, RZ, RZ, -R141 ;  /* 0x000000ffff8de224 */ /* 0x000fe200078e0a8d */
[C---:B------:R-:W-:Y:S01]  /*2970*/  ISETP.GT.U32.AND P6, PT, R2.reuse, R129, PT ;  /* 0x000000810200720c */ /* 0x040fe20003fc4070 */
[----:B------:R-:W-:Y:S01]  /*2980*/  IMAD R3, R2, R3, R117 ;  /* 0x0000000302037224 */ /* 0x000fe200078e0275 */
[----:B------:R-:W-:Y:S01]  /*2990*/  LOP3.LUT R178, R236, 0x40, RZ, 0x3c, !PT ;  /* 0x00000040ecb27812 */ /* 0x000fe200078e3cff */
[----:B------:R-:W-:Y:S01]  /*29a0*/  @!P3 IMAD.IADD R153, R153, 0x1, -R2 ;  /* 0x000000019999b824 */ /* 0x000fe200078e0a02 */
[----:B------:R-:W-:Y:S01]  /*29b0*/  ISETP.GE.AND P3, PT, R158, RZ, PT ;  /* 0x000000ff9e00720c */ /* 0x000fe20003f66270 */
[----:B------:R-:W-:Y:S01]  /*29c0*/  IMAD.MOV R4, RZ, RZ, -R4 ;  /* 0x000000ffff047224 */ /* 0x000fe200078e0a04 */
[----:B------:R-:W-:Y:S01]  /*29d0*/  ULDC UR4, c[0x0][0x18c] ;  /* 0x0000630000047ab9 */ /* 0x000fe20000000800 */
[----:B------:R-:W-:Y:S01]  /*29e0*/  IMAD.MOV.U32 R140, RZ, RZ, R153 ;  /* 0x000000ffff8c7224 */ /* 0x000fe200078e0099 */
[----:B------:R-:W-:Y:S01]  /*29f0*/  USHF.L.U32 UR4, UR4, 0x5, URZ ;  /* 0x0000000504047899 */ /* 0x000fe2000800063f */
[----:B------:R-:W-:-:S04]  /*2a00*/  IMAD.WIDE R116, R199, 0x4, R172 ;  /* 0x00000004c7747825 */ /* 0x000fc800078e02ac */
[----:B------:R-:W-:Y:S01]  /*2a10*/  @!P6 IMAD.IADD R129, R129, 0x1, -R2 ;  /* 0x000000018181e824 */ /* 0x000fe200078e0a02 */
[----:B------:R1:W-:Y:S01]  /*2a20*/  LDGSTS.E [R240+0x2c00], [R116.64], !P2 ;  /* 0x02c0000074f07fae */ /* 0x0003e2000d121848 */
[----:B------:R-:W-:-:S03]  /*2a30*/  IMAD.WIDE R118, R199, 0x4, R14 ;  /* 0x00000004c7767825 */ /* 0x000fc600078e020e */
[C---:B------:R-:W-:Y:S01]  /*2a40*/  ISETP.GT.U32.AND P6, PT, R2.reuse, R129, PT ;  /* 0x000000810200720c */ /* 0x040fe20003fc4070 */
[----:B------:R-:W-:Y:S01]  /*2a50*/  @!P3 IMAD.MOV R140, RZ, RZ, -R140 ;  /* 0x000000ffff8cb224 */ /* 0x000fe200078e0a8c */
[C---:B------:R-:W-:Y:S01]  /*2a60*/  ISETP.GT.U32.AND P3, PT, R2.reuse, R3, PT ;  /* 0x000000030200720c */ /* 0x040fe20003f64070 */
[----:B------:R-:W-:Y:S01]  /*2a70*/  IMAD R7, R2, R4, R7 ;  /* 0x0000000402077224 */ /* 0x000fe200078e0207 */
[----:B------:R1:W-:Y:S01]  /*2a80*/  LDGSTS.E [R240+0x2e00], [R118.64], !P2 ;  /* 0x02e0000076f07fae */ /* 0x0003e2000d121848 */
[----:B------:R-:W-:-:S03]  /*2a90*/  IMAD.HI.U32 R4, R122, R145, RZ ;  /* 0x000000917a047227 */ /* 0x000fc600078e00ff */
[----:B------:R-:W-:Y:S01]  /*2aa0*/  ISETP.GT.U32.AND P2, PT, R2, R7, PT ;  /* 0x000000070200720c */ /* 0x000fe20003f44070 */
[----:B------:R-:W-:Y:S02]  /*2ab0*/  IMAD.MOV R4, RZ, RZ, -R4 ;  /* 0x000000ffff047224 */ /* 0x000fe400078e0a04 */
[----:B------:R-:W-:Y:S02]  /*2ac0*/  IMAD R152, R152, 0x10, R143 ;  /* 0x0000001098987824 */ /* 0x000fe400078e028f */
[--C-:B------:R-:W-:Y:S01]  /*2ad0*/  @!P6 IMAD.IADD R129, R129, 0x1, -R2.reuse ;  /* 0x000000018181e824 */ /* 0x100fe200078e0a02 */
[----:B------:R-:W-:Y:S01]  /*2ae0*/  ISETP.GE.AND P6, PT, R156, RZ, PT ;  /* 0x000000ff9c00720c */ /* 0x000fe20003fc6270 */
[--C-:B------:R-:W-:Y:S02]  /*2af0*/  @!P3 IMAD.IADD R3, R3, 0x1, -R2.reuse ;  /* 0x000000010303b824 */ /* 0x100fe400078e0a02 */
[----:B------:R-:W-:Y:S01]  /*2b00*/  IMAD.MOV.U32 R142, RZ, RZ, R129 ;  /* 0x000000ffff8e7224 */ /* 0x000fe200078e0081 */
[----:B------:R-:W-:Y:S01]  /*2b10*/  IABS R129, R149 ;  /* 0x0000009500817213 */ /* 0x000fe20000000000 */
[C---:B------:R-:W-:Y:S01]  /*2b20*/  IMAD R143, R2.reuse, R4, R145 ;  /* 0x00000004028f7224 */ /* 0x040fe200078e0291 */
[----:B------:R-:W-:Y:S01]  /*2b30*/  ISETP.GT.U32.AND P3, PT, R2, R3, PT ;  /* 0x000000030200720c */ /* 0x000fe20003f64070 */
[----:B------:R-:W-:Y:S01]  /*2b40*/  @!P2 IMAD.IADD R7, R7, 0x1, -R2 ;  /* 0x000000010707a824 */ /* 0x000fe200078e0a02 */
[----:B------:R-:W-:Y:S01]  /*2b50*/  LOP3.LUT R4, R127, 0xf, RZ, 0xc0, !PT ;  /* 0x0000000f7f047812 */ /* 0x000fe200078ec0ff */
[----:B------:R-:W-:Y:S01]  /*2b60*/  IMAD.HI.U32 R122, R122, R129, RZ ;  /* 0x000000817a7a7227 */ /* 0x000fe200078e00ff */
[----:B------:R-:W-:-:S02]  /*2b70*/  LOP3.LUT R127, R131, 0xf00, RZ, 0xe2, !PT ;  /* 0x00000f00837f7812 */ /* 0x000fc400078ee2ff */
[----:B------:R-:W-:Y:S01]  /*2b80*/  ISETP.GT.U32.AND P2, PT, R2, R7, PT ;  /* 0x000000070200720c */ /* 0x000fe20003f44070 */
[----:B------:R-:W-:Y:S01]  /*2b90*/  @!P6 IMAD.MOV R142, RZ, RZ, -R142 ;  /* 0x000000ffff8ee224 */ /* 0x000fe200078e0a8e */
[----:B------:R-:W-:Y:S01]  /*2ba0*/  ISETP.GE.AND P6, PT, R146, RZ, PT ;  /* 0x000000ff9200720c */ /* 0x000fe20003fc6270 */
[----:B------:R-:W-:Y:S02]  /*2bb0*/  IMAD.MOV R122, RZ, RZ, -R122 ;  /* 0x000000ffff7a7224 */ /* 0x000fe400078e0a7a */
[----:B------:R-:W-:Y:S02]  /*2bc0*/  IMAD R125, R125, 0x10, R4 ;  /* 0x000000107d7d7824 */ /* 0x000fe400078e0204 */
[----:B------:R-:W-:Y:S01]  /*2bd0*/  @!P3 IMAD.IADD R3, R3, 0x1, -R2 ;  /* 0x000000010303b824 */ /* 0x000fe200078e0a02 */
[----:B------:R-:W-:Y:S01]  /*2be0*/  ISETP.GT.U32.AND P3, PT, R2, R143, PT ;  /* 0x0000008f0200720c */ /* 0x000fe20003f64070 */
[----:B------:R-:W-:Y:S01]  /*2bf0*/  IMAD.SHL.U32 R4, R123, 0x100, RZ ;  /* 0x000001007b047824 */ /* 0x000fe200078e00ff */
[----:B------:R-:W-:Y:S01]  /*2c00*/  LOP3.LUT R125, R125, 0xff, RZ, 0xc0, !PT ;  /* 0x000000ff7d7d7812 */ /* 0x000fe200078ec0ff */
[----:B------:R-:W-:-:S02]  /*2c10*/  IMAD.MOV.U32 R144, RZ, RZ, R3 ;  /* 0x000000ffff907224 */ /* 0x000fc400078e0003 */
[----:B------:R-:W-:Y:S01]  /*2c20*/  IMAD R3, R2, R122, R129 ;  /* 0x0000007a02037224 */ /* 0x000fe200078e0281 */
[----:B------:R-:W-:Y:S01]  /*2c30*/  LOP3.LUT R4, R4, 0xf00, RZ, 0xe2, !PT ;  /* 0x00000f0004047812 */ /* 0x000fe200078ee2ff */
[----:B------:R-:W-:Y:S01]  /*2c40*/  @!P6 IMAD.MOV R144, RZ, RZ, -R144 ;  /* 0x000000ffff90e224 */ /* 0x000fe200078e0a90 */
[----:B------:R-:W-:Y:S01]  /*2c50*/  ISETP.GE.AND P6, PT, R130, RZ, PT ;  /* 0x000000ff8200720c */ /* 0x000fe20003fc6270 */
[----:B------:R-:W-:Y:S01]  /*2c60*/  @!P2 IMAD.IADD R7, R7, 0x1, -R2 ;  /* 0x000000010707a824 */ /* 0x000fe200078e0a02 */
[----:B------:R-:W-:Y:S01]  /*2c70*/  ISETP.GT.U32.AND P2, PT, R2, R3, PT ;  /* 0x000000030200720c */ /* 0x000fe20003f44070 */
[----:B------:R-:W-:Y:S01]  /*2c80*/  IMAD R4, R121, 0x1000, R4 ;  /* 0x0000100079047824 */ /* 0x000fe200078e0204 */
[----:B------:R-:W-:Y:S01]  /*2c90*/  LOP3.LUT R121, R152, 0xff, RZ, 0xc0, !PT ;  /* 0x000000ff98797812 */ /* 0x000fe200078ec0ff */
[----:B------:R-:W-:Y:S01]  /*2ca0*/  IMAD.MOV.U32 R146, RZ, RZ, R7 ;  /* 0x000000ffff927224 */ /* 0x000fe200078e0007 */
[----:B------:R-:W-:Y:S01]  /*2cb0*/  SHF.R.U32.HI R7, RZ, 0xc, R0 ;  /* 0x0000000cff077819 */ /* 0x000fe20000011600 */
[----:B------:R-:W-:-:S02]  /*2cc0*/  @!P3 IMAD.IADD R143, R143, 0x1, -R2 ;  /* 0x000000018f8fb824 */ /* 0x000fc400078e0a02 */
[----:B------:R-:W-:Y:S02]  /*2cd0*/  IMAD R120, R120, 0x1000, R127 ;  /* 0x0000100078787824 */ /* 0x000fe400078e027f */
[----:B------:R-:W-:Y:S01]  /*2ce0*/  IMAD.WIDE R122, R195, 0x4, R14 ;  /* 0x00000004c37a7825 */ /* 0x000fe200078e020e */
[----:B------:R-:W-:-:S03]  /*2cf0*/  ISETP.GT.U32.AND P3, PT, R2, R143, PT ;  /* 0x0000008f0200720c */ /* 0x000fc60003f64070 */
[----:B------:R-:W-:Y:S01]  /*2d00*/  @!P6 IMAD.MOV R146, RZ, RZ, -R146 ;  /* 0x000000ffff92e224 */ /* 0x000fe200078e0a92 */
[----:B------:R-:W-:Y:S01]  /*2d10*/  ISETP.GT.AND P6, PT, R238, 0x1f, PT ;  /* 0x0000001fee00780c */ /* 0x000fe20003fc4270 */
[----:B------:R-:W-:Y:S01]  /*2d20*/  @!P2 IMAD.IADD R3, R3, 0x1, -R2 ;  /* 0x000000010303a824 */ /* 0x000fe200078e0a02 */
[----:B------:R-:W-:Y:S01]  /*2d30*/  LOP3.LUT P2, RZ, R7, 0x1, RZ, 0xc0, !PT ;  /* 0x0000000107ff7812 */ /* 0x000fe2000784c0ff */
[----:B------:R-:W-:Y:S01]  /*2d40*/  IMAD.IADD R148, R120, 0x1, R121 ;  /* 0x0000000178947824 */ /* 0x000fe200078e0279 */
[----:B------:R-:W-:Y:S01]  /*2d50*/  SEL R7, RZ, 0x4, !P6 ;  /* 0x00000004ff077807 */ /* 0x000fe20007000000 */
[----:B------:R-:W-:Y:S01]  /*2d60*/  IMAD.WIDE R120, R195, 0x4, R172 ;  /* 0x00000004c3787825 */ /* 0x000fe200078e02ac */
[----:B------:R-:W-:Y:S02]  /*2d70*/  ISETP.GT.U32.AND P0, PT, R2, R3, PT ;  /* 0x000000030200720c */ /* 0x000fe40003f04070 */
[----:B------:R-:W-:Y:S01]  /*2d80*/  ISETP.GE.AND P6, PT, R159, c[0x0][0x180], PT ;  /* 0x000060009f007a0c */ /* 0x000fe20003fc6270 */
[----:B------:R-:W-:Y:S01]  /*2d90*/  IMAD.IADD R145, R4, 0x1, R125 ;  /* 0x0000000104917824 */ /* 0x000fe200078e027d */
[----:B------:R1:W-:Y:S01]  /*2da0*/  LDGSTS.E [R240+0x3c00], [R120.64], !P4 ;  /* 0x03c0000078f07fae */ /* 0x0003e2000e121848 */
[----:B------:R-:W-:Y:S01]  /*2db0*/  IMAD.WIDE R124, R188, 0x4, R172 ;  /* 0x00000004bc7c7825 */ /* 0x000fe200078e02ac */
[----:B------:R-:W-:-:S02]  /*2dc0*/  SEL R7, R7, RZ, !P6 ;  /* 0x000000ff07077207 */ /* 0x000fc40007000000 */
[----:B------:R1:W-:Y:S01]  /*2dd0*/  LDGSTS.E [R240+0x3e00], [R122.64], !P4 ;  /* 0x03e000007af07fae */ /* 0x0003e2000e121848 */
[----:B------:R-:W-:Y:S01]  /*2de0*/  ISETP.GE.AND P4, PT, R150, RZ, PT ;  /* 0x000000ff9600720c */ /* 0x000fe20003f86270 */
[----:B------:R-:W-:Y:S01]  /*2df0*/  IMAD.WIDE R126, R188, 0x4, R14 ;  /* 0x00000004bc7e7825 */ /* 0x000fe200078e020e */
[----:B------:R-:W-:Y:S01]  /*2e00*/  ISETP.GT.AND P6, PT, R238, 0x3f, PT ;  /* 0x0000003fee00780c */ /* 0x000fe20003fc4270 */
[----:B------:R1:W-:Y:S01]  /*2e10*/  LDGSTS.E [R240+0x4c00], [R124.64], P2 ;  /* 0x04c000007cf07fae */ /* 0x0003e20009121848 */
[----:B------:R-:W-:Y:S01]  /*2e20*/  SHF.R.U32.HI R4, RZ, 0x8, R0 ;  /* 0x00000008ff047819 */ /* 0x000fe20000011600 */
[--C-:B------:R-:W-:Y:S01]  /*2e30*/  @!P3 IMAD.IADD R143, R143, 0x1, -R2.reuse ;  /* 0x000000018f8fb824 */ /* 0x100fe200078e0a02 */
[----:B------:R-:W-:Y:S01]  /*2e40*/  SEL R147, R147, RZ, P6 ;  /* 0x000000ff93937207 */ /* 0x000fe20003000000 */
[----:B------:R-:W-:Y:S01]  /*2e50*/  @!P0 IMAD.IADD R3, R3, 0x1, -R2 ;  /* 0x0000000103038824 */ /* 0x000fe200078e0a02 */
[----:B------:R-:W-:Y:S01]  /*2e60*/  ISETP.NE.U32.AND P6, PT, R7, RZ, PT ;  /* 0x000000ff0700720c */ /* 0x000fe20003fc5070 */
[----:B------:R1:W-:Y:S01]  /*2e70*/  LDGSTS.E [R240+0x4e00], [R126.64], P2 ;  /* 0x04e000007ef07fae */ /* 0x0003e20009121848 */
[----:B------:R-:W-:Y:S01]  /*2e80*/  SHF.R.U32.HI R7, RZ, 0x4, R0 ;  /* 0x00000004ff077819 */ /* 0x000fe20000011600 */
[----:B------:R-:W-:Y:S01]  /*2e90*/  IMAD.MOV.U32 R2, RZ, RZ, R143 ;  /* 0x000000ffff027224 */ /* 0x000fe200078e008f */
[----:B------:R-:W-:Y:S01]  /*2ea0*/  LOP3.LUT P3, RZ, R4, 0x1, RZ, 0xc0, !PT ;  /* 0x0000000104ff7812 */ /* 0x000fe2000786c0ff */
[----:B------:R-:W-:Y:S01]  /*2eb0*/  IMAD R4, R244, 0x17, RZ ;  /* 0x00000017f4047824 */ /* 0x000fe200078e02ff */
[----:B------:R-:W-:Y:S01]  /*2ec0*/  ISETP.GE.AND P2, PT, R149, RZ, PT ;  /* 0x000000ff9500720c */ /* 0x000fe20003f46270 */
[----:B------:R-:W-:Y:S01]  /*2ed0*/  @!P4 IMAD.MOV R2, RZ, RZ, -R2 ;  /* 0x000000ffff02c224 */ /* 0x000fe200078e0a02 */
[----:B------:R-:W-:Y:S01]  /*2ee0*/  LOP3.LUT P0, RZ, R7, 0x1, RZ, 0xc0, !PT ;  /* 0x0000000107ff7812 */ /* 0x000fe2000780c0ff */
[----:B------:R-:W-:Y:S01]  /*2ef0*/  IMAD.WIDE R128, R4, 0x4, R172 ;  /* 0x0000000404807825 */ /* 0x000fe200078e02ac */
[----:B------:R-:W-:-:S02]  /*2f00*/  PRMT R0, R145, 0x5410, R148 ;  /* 0x0000541091007816 */ /* 0x000fc40000000094 */
[----:B------:R-:W-:Y:S01]  /*2f10*/  ISETP.NE.AND P4, PT, RZ, c[0x0][0x17c], PT ;  /* 0x00005f00ff007a0c */ /* 0x000fe20003f85270 */
[----:B------:R-:W-:Y:S01]  /*2f20*/  IMAD.MOV.U32 R148, RZ, RZ, R3 ;  /* 0x000000ffff947224 */ /* 0x000fe200078e0003 */
[----:B------:R-:W-:Y:S01]  /*2f30*/  LOP3.LUT R143, RZ, c[0x0][0x17c], RZ, 0x33, !PT ;  /* 0x00005f00ff8f7a12 */ /* 0x000fe200078e33ff */
[----:B------:R-:W-:Y:S01]  /*2f40*/  IMAD R3, R244, 0x1b, RZ ;  /* 0x0000001bf4037824 */ /* 0x000fe200078e02ff */
[----:B------:R-:W-:Y:S01]  /*2f50*/  SHF.R.U64 R7, R0, 0x1f, RZ ;  /* 0x0000001f00077819 */ /* 0x000fe200000012ff */
[----:B------:R-:W-:Y:S01]  /*2f60*/  IMAD.WIDE R130, R4, 0x4, R14 ;  /* 0x0000000404827825 */ /* 0x000fe200078e020e */
[C---:B------:R-:W-:Y:S01]  /*2f70*/  SEL R228, R143.reuse, R132, !P4 ;  /* 0x000000848fe47207 */ /* 0x040fe20006000000 */
[----:B------:R1:W-:Y:S01]  /*2f80*/  LDGSTS.E [R240+0x5c00], [R128.64], P3 ;  /* 0x05c0000080f07fae */ /* 0x0003e20009921848 */
[----:B------:R-:W-:Y:S01]  /*2f90*/  SEL R226, R143, R133, !P4 ;  /* 0x000000858fe27207 */ /* 0x000fe20006000000 */
[----:B------:R-:W-:Y:S01]  /*2fa0*/  IMAD.WIDE R132, R3, 0x4, R172 ;  /* 0x0000000403847825 */ /* 0x000fe200078e02ac */
[C---:B------:R-:W-:Y:S01]  /*2fb0*/  SEL R224, R143.reuse, R134, !P4 ;  /* 0x000000868fe07207 */ /* 0x040fe20006000000 */
[----:B------:R1:W-:Y:S01]  /*2fc0*/  LDGSTS.E [R240+0x5e00], [R130.64], P3 ;  /* 0x05e0000082f07fae */ /* 0x0003e20009921848 */
[----:B------:R-:W-:Y:S01]  /*2fd0*/  SEL R222, R143, R135, !P4 ;  /* 0x000000878fde7207 */ /* 0x000fe20006000000 */
[----:B------:R-:W-:Y:S01]  /*2fe0*/  IMAD.WIDE R134, R3, 0x4, R14 ;  /* 0x0000000403867825 */ /* 0x000fe200078e020e */
[----:B------:R-:W-:Y:S01]  /*2ff0*/  SEL R202, R143, R2, !P4 ;  /* 0x000000028fca7207 */ /* 0x000fe20006000000 */
[----:B------:R1:W-:Y:S01]  /*3000*/  LDGSTS.E [R240+0x6c00], [R132.64], P0 ;  /* 0x06c0000084f07fae */ /* 0x0003e20008121848 */
[----:B------:R-:W-:Y:S01]  /*3010*/  SHF.R.U64 R2, R0, 0x1b, RZ ;  /* 0x0000001b00027819 */ /* 0x000fe200000012ff */
[----:B------:R-:W-:Y:S01]  /*3020*/  @!P2 IMAD.MOV R148, RZ, RZ, -R148 ;  /* 0x000000ffff94a224 */ /* 0x000fe200078e0a94 */
[----:B------:R-:W-:Y:S01]  /*3030*/  LOP3.LUT P2, RZ, R7, 0x1, RZ, 0xc0, !PT ;  /* 0x0000000107ff7812 */ /* 0x000fe2000784c0ff */
[----:B------:R-:W-:Y:S01]  /*3040*/  IMAD R7, R159, c[0x0][0x18c], RZ ;  /* 0x000063009f077a24 */ /* 0x000fe200078e02ff */
[----:B------:R1:W-:Y:S01]  /*3050*/  LDGSTS.E [R240+0x6e00], [R134.64], P0 ;  /* 0x06e0000086f07fae */ /* 0x0003e20008121848 */
[----:B------:R-:W-:Y:S01]  /*3060*/  LOP3.LUT P0, RZ, R2, 0x1, RZ, 0xc0, !PT ;  /* 0x0000000102ff7812 */ /* 0x000fe2000780c0ff */
[----:B------:R-:W-:Y:S01]  /*3070*/  IMAD R2, R244, 0x1f, RZ ;  /* 0x0000001ff4027824 */ /* 0x000fe200078e02ff */
[----:B------:R-:W-:Y:S01]  /*3080*/  SEL R230, R143, R6, !P4 ;  /* 0x000000068fe67207 */ /* 0x000fe20006000000 */
[----:B------:R-:W-:Y:S01]  /*3090*/  IMAD.SHL.U32 R6, R7, 0x4, RZ ;  /* 0x0000000407067824 */ /* 0x000fe200078e00ff */
[C---:B------:R-:W-:Y:S01]  /*30a0*/  SEL R220, R143.reuse, R136, !P4 ;  /* 0x000000888fdc7207 */ /* 0x040fe20006000000 */
[----:B------:R-:W-:Y:S01]  /*30b0*/  IMAD R226, R226, c[0x0][0x190], RZ ;  /* 0x00006400e2e27a24 */ /* 0x000fe200078e02ff */
[C---:B------:R-:W-:Y:S01]  /*30c0*/  SEL R218, R143.reuse, R137, !P4 ;  /* 0x000000898fda7207 */ /* 0x040fe20006000000 */
[----:B------:R-:W-:Y:S01]  /*30d0*/  IMAD.WIDE R136, R2, 0x4, R172 ;  /* 0x0000000402887825 */ /* 0x000fe200078e02ac */
[----:B------:R-:W-:-:S02]  /*30e0*/  SEL R216, R143, R138, !P4 ;  /* 0x0000008a8fd87207 */ /* 0x000fc40006000000 */
[C---:B------:R-:W-:Y:S01]  /*30f0*/  SEL R214, R143.reuse, R139, !P4 ;  /* 0x0000008b8fd67207 */ /* 0x040fe20006000000 */
[----:B------:R-:W-:Y:S01]  /*3100*/  IMAD.WIDE R138, R2, 0x4, R14 ;  /* 0x00000004028a7825 */ /* 0x000fe200078e020e */
[C---:B------:R-:W-:Y:S01]  /*3110*/  SEL R212, R143.reuse, R141, !P4 ;  /* 0x0000008d8fd47207 */ /* 0x040fe20006000000 */
[----:B------:R1:W-:Y:S01]  /*3120*/  LDGSTS.E [R240+0x7c00], [R136.64], !P1 ;  /* 0x07c0000088f07fae */ /* 0x0003e2000c921848 */
[C---:B------:R-:W-:Y:S01]  /*3130*/  SEL R210, R143.reuse, R140, !P4 ;  /* 0x0000008c8fd27207 */ /* 0x040fe20006000000 */
[----:B------:R-:W-:Y:S01]  /*3140*/  IMAD R230, R230, c[0x0][0x190], RZ ;  /* 0x00006400e6e67a24 */ /* 0x000fe200078e02ff */
[C---:B------:R-:W-:Y:S01]  /*3150*/  SEL R208, R143.reuse, R142, !P4 ;  /* 0x0000008e8fd07207 */ /* 0x040fe20006000000 */
[----:B------:R1:W-:Y:S01]  /*3160*/  LDGSTS.E [R240+0x7e00], [R138.64], !P1 ;  /* 0x07e000008af07fae */ /* 0x0003e2000c921848 */
[C---:B------:R-:W-:Y:S01]  /*3170*/  SEL R206, R143.reuse, R144, !P4 ;  /* 0x000000908fce7207 */ /* 0x040fe20006000000 */
[----:B------:R-:W-:Y:S01]  /*3180*/  IMAD R222, R222, c[0x0][0x190], RZ ;  /* 0x00006400dede7a24 */ /* 0x000fe200078e02ff */
[C---:B------:R-:W-:Y:S01]  /*3190*/  SEL R204, R143.reuse, R146, !P4 ;  /* 0x000000928fcc7207 */ /* 0x040fe20006000000 */
[----:B------:R-:W-:Y:S01]  /*31a0*/  IMAD R218, R218, c[0x0][0x190], RZ ;  /* 0x00006400dada7a24 */ /* 0x000fe200078e02ff */
[----:B------:R-:W-:Y:S01]  /*31b0*/  SEL R200, R143, R148, !P4 ;  /* 0x000000948fc87207 */ /* 0x000fe20006000000 */
[----:B------:R-:W-:Y:S01]  /*31c0*/  IMAD R214, R214, c[0x0][0x190], RZ ;  /* 0x00006400d6d67a24 */ /* 0x000fe200078e02ff */
[----:B------:R-:W-:Y:S01]  /*31d0*/  IADD3 R169, P4, R6, c[0x0][0x168], RZ ;  /* 0x00005a0006a97a10 */ /* 0x000fe20007f9e0ff */
[----:B------:R-:W-:Y:S01]  /*31e0*/  IMAD R210, R210, c[0x0][0x190], RZ ;  /* 0x00006400d2d27a24 */ /* 0x000fe200078e02ff */
[----:B------:R-:W-:Y:S01]  /*31f0*/  ISETP.NE.U32.AND P3, PT, R147, RZ, PT ;  /* 0x000000ff9300720c */ /* 0x000fe20003f65070 */
[----:B------:R-:W-:Y:S01]  /*3200*/  IMAD R206, R206, c[0x0][0x190], RZ ;  /* 0x00006400cece7a24 */ /* 0x000fe200078e02ff */
[----:B------:R-:W-:Y:S01]  /*3210*/  LEA.HI.X.SX32 R177, R7, c[0x0][0x16c], 0x2, P4 ;  /* 0x00005b0007b17a11 */ /* 0x000fe200020f16ff */
[----:B------:R-:W-:Y:S01]  /*3220*/  IMAD R202, R202, c[0x0][0x190], RZ ;  /* 0x00006400caca7a24 */ /* 0x000fe200078e02ff */
[-C--:B------:R-:W-:Y:S01]  /*3230*/  LEA R140, P1, R230, R169.reuse, 0x2 ;  /* 0x000000a9e68c7211 */ /* 0x080fe200078210ff */
[----:B------:R-:W-:Y:S01]  /*3240*/  IMAD R228, R228, c[0x0][0x190], RZ ;  /* 0x00006400e4e47a24 */ /* 0x000fe200078e02ff */
[----:B------:R-:W-:Y:S01]  /*3250*/  LEA R142, P4, R226, R169, 0x2 ;  /* 0x000000a9e28e7211 */ /* 0x000fe200078810ff */
[----:B------:R-:W-:Y:S01]  /*3260*/  IMAD R224, R224, c[0x0][0x190], RZ ;  /* 0x00006400e0e07a24 */ /* 0x000fe200078e02ff */
[----:B------:R-:W-:Y:S01]  /*3270*/  LEA.HI.X.SX32 R141, R230, R177, 0x2, P1 ;  /* 0x000000b1e68d7211 */ /* 0x000fe200008f16ff */
        /* <DEDUP_REMOVED lines=10> */
[----:B------:R-:W0:Y:S01]  /*3320*/  LDGDEPBAR ;  /* 0x00000000000079af */ /* 0x000e220000000000 */
[----:B------:R-:W-:Y:S01]  /*3330*/  LEA.HI.X.SX32 R147, R218, R177, 0x2, P4 ;  /* 0x000000b1da937211 */ /* 0x000fe200020f16ff */
[----:B------:R-:W-:Y:S01]  /*3340*/  IMAD R200, R200, c[0x0][0x190], RZ ;  /* 0x00006400c8c87a24 */ /* 0x000fe200078e02ff */
[----:B------:R-:W-:Y:S01]  /*3350*/  LEA R150, P4, R210, R169, 0x2 ;  /* 0x000000a9d2967211 */ /* 0x000fe200078810ff */
[----:B------:R1:W-:Y:S01]  /*3360*/  LDGSTS.E [R236+0x10000], [R140.64], P6 ;  /* 0x100000008cec7fae */ /* 0x0003e2000b121848 */
[----:B------:R-:W-:Y:S01]  /*3370*/  LEA.HI.X.SX32 R149, R214, R177, 0x2, P1 ;  /* 0x000000b1d6957211 */ /* 0x000fe200008f16ff */
[C---:B------:R-:W-:Y:S01]  /*3380*/  IMAD.WIDE R172, R179.reuse, 0x4, R172 ;  /* 0x00000004b3ac7825 */ /* 0x040fe200078e02ac */
[----:B------:R-:W-:Y:S01]  /*3390*/  LEA R152, P1, R206, R169, 0x2 ;  /* 0x000000a9ce987211 */ /* 0x000fe200078210ff */
[----:B------:R1:W-:Y:S01]  /*33a0*/  LDGSTS.E [R236+0x10400], [R142.64], P6 ;  /* 0x104000008eec7fae */ /* 0x0003e2000b121848 */
[----:B------:R-:W-:Y:S01]  /*33b0*/  LEA.HI.X.SX32 R151, R210, R177, 0x2, P4 ;  /* 0x000000b1d2977211 */ /* 0x000fe200020f16ff */
[----:B------:R-:W-:Y:S01]  /*33c0*/  IMAD.WIDE R14, R179, 0x4, R14 ;  /* 0x00000004b30e7825 */ /* 0x000fe200078e020e */
[----:B------:R-:W-:Y:S01]  /*33d0*/  LEA R154, P4, R202, R169, 0x2 ;  /* 0x000000a9ca9a7211 */ /* 0x000fe200078810ff */
[----:B------:R1:W-:Y:S01]  /*33e0*/  LDGSTS.E [R236+0x10800], [R144.64], P6 ;  /* 0x1080000090ec7fae */ /* 0x0003e2000b121848 */
[----:B------:R-:W-:-:S02]  /*33f0*/  LEA.HI.X.SX32 R153, R206, R177, 0x2, P1 ;  /* 0x000000b1ce997211 */ /* 0x000fc400008f16ff */
[----:B------:R-:W-:Y:S01]  /*3400*/  LEA R156, P1, R228, R169, 0x2 ;  /* 0x000000a9e49c7211 */ /* 0x000fe200078210ff */
[----:B------:R1:W-:Y:S01]  /*3410*/  LDGSTS.E [R236+0x10c00], [R146.64], P6 ;  /* 0x10c0000092ec7fae */ /* 0x0003e2000b121848 */
[----:B------:R-:W-:Y:S02]  /*3420*/  LEA.HI.X.SX32 R155, R202, R177, 0x2, P4 ;  /* 0x000000b1ca9b7211 */ /* 0x000fe400020f16ff */
[----:B------:R-:W-:Y:S01]  /*3430*/  LEA R158, P4, R224, R169, 0x2 ;  /* 0x000000a9e09e7211 */ /* 0x000fe200078810ff */
[----:B------:R1:W-:Y:S01]  /*3440*/  LDGSTS.E [R236+0x11000], [R148.64], P6 ;  /* 0x1100000094ec7fae */ /* 0x0003e2000b121848 */
[----:B------:R-:W-:Y:S02]  /*3450*/  LEA.HI.X.SX32 R157, R228, R177, 0x2, P1 ;  /* 0x000000b1e49d7211 */ /* 0x000fe400008f16ff */
        /* <DEDUP_REMOVED lines=14> */
[----:B------:R-:W-:Y:S02]  /*3540*/  SHF.R.U64 R171, R0, 0x17, RZ ;  /* 0x0000001700ab7819 */ /* 0x000fe400000012ff */
[----:B------:R-:W-:Y:S01]  /*3550*/  LEA.HI.X.SX32 R167, R208, R177, 0x2, P4 ;  /* 0x000000b1d0a77211 */ /* 0x000fe200020f16ff */
[----:B------:R1:W-:Y:S01]  /*3560*/  LDGSTS.E [R178+0x10a00], [R160.64], P6 ;  /* 0x10a00000a0b27fae */ /* 0x0003e2000b121848 */
[----:B------:R-:W-:Y:S02]  /*3570*/  LEA R170, P4, R200, R169, 0x2 ;  /* 0x000000a9c8aa7211 */ /* 0x000fe400078810ff */
[----:B------:R-:W-:Y:S01]  /*3580*/  LEA.HI.X.SX32 R169, R204, R177, 0x2, P1 ;  /* 0x000000b1cca97211 */ /* 0x000fe200008f16ff */
[----:B------:R1:W-:Y:S01]  /*3590*/  LDGSTS.E [R178+0x10e00], [R162.64], P6 ;  /* 0x10e00000a2b27fae */ /* 0x0003e2000b121848 */
[----:B------:R-:W-:-:S02]  /*35a0*/  LOP3.LUT P1, RZ, R171, 0x1, RZ, 0xc0, !PT ;  /* 0x00000001abff7812 */ /* 0x000fc4000782c0ff */
[----:B------:R-:W-:Y:S01]  /*35b0*/  LEA.HI.X.SX32 R171, R200, R177, 0x2, P4 ;  /* 0x000000b1c8ab7211 */ /* 0x000fe200020f16ff */
[----:B------:R1:W-:Y:S01]  /*35c0*/  LDGSTS.E [R178+0x11200], [R164.64], P6 ;  /* 0x11200000a4b27fae */ /* 0x0003e2000b121848 */
[----:B------:R-:W-:-:S03]  /*35d0*/  SHF.R.U64 R176, R0, 0x13, RZ ;  /* 0x0000001300b07819 */ /* 0x000fc600000012ff */
[----:B------:R1:W-:Y:S01]  /*35e0*/  LDGSTS.E [R178+0x11600], [R166.64], P6 ;  /* 0x11600000a6b27fae */ /* 0x0003e2000b121848 */
[----:B------:R-:W-:Y:S02]  /*35f0*/  LOP3.LUT P4, RZ, R176, 0x1, RZ, 0xc0, !PT ;  /* 0x00000001b0ff7812 */ /* 0x000fe4000788c0ff */
[----:B------:R-:W-:Y:S01]  /*3600*/  SHF.R.U64 R176, R0, 0xf, RZ ;  /* 0x0000000f00b07819 */ /* 0x000fe200000012ff */
[----:B------:R1:W-:Y:S04]  /*3610*/  LDGSTS.E [R178+0x11a00], [R168.64], P6 ;  /* 0x11a00000a8b27fae */ /* 0x0003e8000b121848 */
[----:B------:R1:W-:Y:S01]  /*3620*/  LDGSTS.E [R178+0x11e00], [R170.64], P6 ;  /* 0x11e00000aab27fae */ /* 0x0003e2000b121848 */
[----:B------:R-:W-:Y:S02]  /*3630*/  LOP3.LUT P6, RZ, R176, 0x1, RZ, 0xc0, !PT ;  /* 0x00000001b0ff7812 */ /* 0x000fe400078cc0ff */
[----:B------:R-:W-:Y:S01]  /*3640*/  SHF.R.U64 R176, R0, 0xb, RZ ;  /* 0x0000000b00b07819 */ /* 0x000fe200000012ff */
[----:B------:R-:W0:Y:S04]  /*3650*/  LDGDEPBAR ;  /* 0x00000000000079af */ /* 0x000e280000000000 */
[----:B------:R-:W-:Y:S06]  /*3660*/  BAR.SYNC.DEFER_BLOCKING 0x0 ;  /* 0x0000000000007b1d */ /* 0x000fec0000010000 */
[----:B------:R-:W-:Y:S01]  /*3670*/  @!PT LDS RZ, [RZ] ;  /* 0x00000000fffff984 */ /* 0x000fe20000000800 */
[----:B------:R-:W-:Y:S01]  /*3680*/  @!PT LDS RZ, [RZ] ;  /* 0x00000000fffff984 */ /* 0x000fe20000000800 */
[----:B------:R-:W-:Y:S01]  /*3690*/  @!PT LDS RZ, [RZ] ;  /* 0x00000000fffff984 */ /* 0x000fe20000000800 */
[----:B------:R1:W-:Y:S04]  /*36a0*/  LDGSTS.E [R243+0x8000], [R172.64], P2 ;  /* 0x08000000acf37fae */ /* 0x0003e80009121848 */
[----:B------:R2:W-:Y:S01]  /*36b0*/  LDGSTS.E [R243+0x8200], [R14.64], P2 ;  /* 0x082000000ef37fae */ /* 0x0005e20009121848 */
[----:B------:R-:W-:-:S02]  /*36c0*/  LOP3.LUT P2, RZ, R176, 0x1, RZ, 0xc0, !PT ;  /* 0x00000001b0ff7812 */ /* 0x000fc4000784c0ff */
[----:B------:R-:W-:Y:S01]  /*36d0*/  SHF.R.U64 R176, R0, 0x7, RZ ;  /* 0x0000000700b07819 */ /* 0x000fe200000012ff */
[----:B-1----:R-:W-:-:S04]  /*36e0*/  IMAD.SHL.U32 R173, R244, 0x20, RZ ;  /* 0x00000020f4ad7824 */ /* 0x002fc800078e00ff */
[C---:B----4-:R-:W-:Y:S01]  /*36f0*/  IMAD.WIDE R16, R173.reuse, 0x4, R16 ;  /* 0x00000004ad107825 */ /* 0x050fe200078e0210 */
[C---:B--2---:R-:W-:Y:S02]  /*3700*/  SHF.R.U64 R14, R0.reuse, 0x3, RZ ;  /* 0x00000003000e7819 */ /* 0x044fe400000012ff */
[----:B------:R-:W-:Y:S01]  /*3710*/  SHF.R.U64 R15, R0, 0x10, RZ ;  /* 0x00000010000f7819 */ /* 0x000fe200000012ff */
[C---:B-----5:R-:W-:Y:S01]  /*3720*/  IMAD.WIDE R18, R173.reuse, 0x4, R18 ;  /* 0x00000004ad127825 */ /* 0x060fe200078e0212 */
[----:B------:R1:W-:Y:S03]  /*3730*/  LDGSTS.E [R243+0x9000], [R16.64], P0 ;  /* 0x0900000010f37fae */ /* 0x0003e60008121848 */
[----:B------:R-:W-:Y:S01]  /*3740*/  IMAD.WIDE R20, R173, 0x4, R20 ;  /* 0x00000004ad147825 */ /* 0x000fe200078e0214 */
[----:B------:R2:W-:Y:S01]  /*3750*/  LDGSTS.E [R243+0x9200], [R18.64], P0 ;  /* 0x0920000012f37fae */ /* 0x0005e20008121848 */
[----:B------:R-:W-:-:S02]  /*3760*/  LOP3.LUT P0, RZ, R176, 0x1, RZ, 0xc0, !PT ;  /* 0x00000001b0ff7812 */ /* 0x000fc4000780c0ff */
[C---:B------:R-:W-:Y:S01]  /*3770*/  IMAD.WIDE R22, R173.reuse, 0x4, R22 ;  /* 0x00000004ad167825 */ /* 0x040fe200078e0216 */
[----:B------:R4:W-:Y:S01]  /*3780*/  LDGSTS.E [R243+0xa000], [R20.64], P1 ;  /* 0x0a00000014f37fae */ /* 0x0009e20008921848 */
[----:B------:R-:W-:Y:S02]  /*3790*/  CS2R R176, SRZ ;  /* 0x0000000000b07805 */ /* 0x000fe4000001ff00 */
[C---:B------:R-:W-:Y:S01]  /*37a0*/  IMAD.WIDE R24, R173.reuse, 0x4, R24 ;  /* 0x00000004ad187825 */ /* 0x040fe200078e0218 */
[----:B------:R5:W-:Y:S01]  /*37b0*/  LDGSTS.E [R243+0xa200], [R22.64], P1 ;  /* 0x0a20000016f37fae */ /* 0x000be20008921848 */
[----:B------:R-:W-:Y:S02]  /*37c0*/  LOP3.LUT P1, RZ, R14, 0x1, RZ, 0xc0, !PT ;  /* 0x000000010eff7812 */ /* 0x000fe4000782c0ff */
[C---:B------:R-:W-:Y:S01]  /*37d0*/  IMAD.WIDE R26, R173.reuse, 0x4, R26 ;  /* 0x00000004ad1a7825 */ /* 0x040fe200078e021a */
[----:B------:R-:W-:Y:S01]  /*37e0*/  SHF.R.U64 R14, R0, 0x1e, RZ ;  /* 0x0000001e000e7819 */ /* 0x000fe200000012ff */
[----:B------:R1:W-:Y:S02]  /*37f0*/  LDGSTS.E [R243+0xb000], [R24.64], P4 ;  /* 0x0b00000018f37fae */ /* 0x0003e4000a121848 */
[----:B------:R-:W-:-:S02]  /*3800*/  IMAD.WIDE R28, R173, 0x4, R28 ;  /* 0x00000004ad1c7825 */ /* 0x000fc400078e021c */
[----:B------:R1:W-:Y:S01]  /*3810*/  LDGSTS.E [R243+0xb200], [R26.64], P4 ;  /* 0x0b2000001af37fae */ /* 0x0003e2000a121848 */
[----:B------:R-:W-:Y:S01]  /*3820*/  LOP3.LUT P4, RZ, R14, 0x1, RZ, 0xc0, !PT ;  /* 0x000000010eff7812 */ /* 0x000fe2000788c0ff */
[C---:B------:R-:W-:Y:S01]  /*3830*/  IMAD.WIDE R30, R173.reuse, 0x4, R30 ;  /* 0x00000004ad1e7825 */ /* 0x040fe200078e021e */
[----:B------:R-:W-:Y:S01]  /*3840*/  SHF.R.U64 R14, R0, 0x1a, RZ ;  /* 0x0000001a000e7819 */ /* 0x000fe200000012ff */
[----:B------:R1:W-:Y:S02]  /*3850*/  LDGSTS.E [R243+0xc000], [R28.64], P6 ;  /* 0x0c0000001cf37fae */ /* 0x0003e4000b121848 */
[C---:B------:R-:W-:Y:S02]  /*3860*/  IMAD.WIDE R32, R173.reuse, 0x4, R32 ;  /* 0x00000004ad207825 */ /* 0x040fe400078e0220 */
[----:B------:R1:W-:Y:S01]  /*3870*/  LDGSTS.E [R243+0xc200], [R30.64], P6 ;  /* 0x0c2000001ef37fae */ /* 0x0003e2000b121848 */
[----:B------:R-:W-:Y:S01]  /*3880*/  LOP3.LUT P6, RZ, R14, 0x1, RZ, 0xc0, !PT ;  /* 0x000000010eff7812 */ /* 0x000fe200078cc0ff */
[C---:B---3--:R-:W-:Y:S01]  /*3890*/  IMAD.WIDE R34, R173.reuse, 0x4, R34 ;  /* 0x00000004ad227825 */ /* 0x048fe200078e0222 */
        /* <DEDUP_REMOVED lines=19> */
[----:B------:R2:W-:Y:S01]  /*39d0*/  LDGSTS.E [R242+0x8400], [R44.64], P4 ;  /* 0x084000002cf27fae */ /* 0x0005e2000a121848 */
[----:B-1----:R-:W-:Y:S01]  /*39e0*/  CS2R R36, SRZ ;  /* 0x0000000000247805 */ /* 0x002fe2000001ff00 */
[C---:B------:R-:W-:Y:S01]  /*39f0*/  IMAD.WIDE R48, R173.reuse, 0x4, R48 ;  /* 0x00000004ad307825 */ /* 0x040fe200078e0230 */
[----:B------:R-:W-:Y:S01]  /*3a00*/  CS2R R38, SRZ ;  /* 0x0000000000267805 */ /* 0x000fe2000001ff00 */
        /* <DEDUP_REMOVED lines=11> */
[----:B--2---:R-:W-:Y:S01]  /*3ac0*/  CS2R R44, SRZ ;  /* 0x00000000002c7805 */ /* 0x004fe2000001ff00 */
[C---:B------:R-:W-:Y:S01]  /*3ad0*/  IMAD.WIDE R56, R173.reuse, 0x4, R56 ;  /* 0x00000004ad387825 */ /* 0x040fe200078e0238 */
[----:B-1----:R-:W-:Y:S01]  /*3ae0*/  CS2R R46, SRZ ;  /* 0x00000000002e7805 */ /* 0x002fe2000001ff00 */
[----:B------:R1:W-:Y:S01]  /*3af0*/  LDGSTS.E [R242+0xa600], [R54.64], P2 ;  /* 0x0a60000036f27fae */ /* 0x0003e20009121848 */
[----:B------:R-:W-:Y:S01]  /*3b00*/  LOP3.LUT P2, RZ, R14, 0x1, RZ, 0xc0, !PT ;  /* 0x000000010eff7812 */ /* 0x000fe2000784c0ff */
[C---:B------:R-:W-:Y:S01]  /*3b10*/  IMAD.WIDE R58, R173.reuse, 0x4, R58 ;  /* 0x00000004ad3a7825 */ /* 0x040fe200078e023a */
[----:B------:R-:W-:Y:S01]  /*3b20*/  SHF.R.U64 R14, R0, 0x1d, RZ ;  /* 0x0000001d000e7819 */ /* 0x000fe200000012ff */
[----:B------:R1:W-:Y:S01]  /*3b30*/  LDGSTS.E [R242+0xb400], [R56.64], P0 ;  /* 0x0b40000038f27fae */ /* 0x0003e20008121848 */
[----:B---3--:R-:W-:Y:S01]  /*3b40*/  CS2R R48, SRZ ;  /* 0x0000000000307805 */ /* 0x008fe2000001ff00 */
        /* <DEDUP_REMOVED lines=18> */
[----:B------:R1:W-:Y:S01]  /*3c70*/  LDGSTS.E [R242+0xe400], [R68.64], P6 ;  /* 0x0e40000044f27fae */ /* 0x0003e2000b121848 */
[----:B--2---:R-:W-:Y:S01]  /*3c80*/  CS2R R60, SRZ ;  /* 0x00000000003c7805 */ /* 0x004fe2000001ff00 */
[C---:B------:R-:W-:Y:S01]  /*3c90*/  IMAD.WIDE R72, R173.reuse, 0x4, R72 ;  /* 0x00000004ad487825 */ /* 0x040fe200078e0248 */
[----:B---3--:R-:W-:Y:S01]  /*3ca0*/  CS2R R62, SRZ ;  /* 0x00000000003e7805 */ /* 0x008fe2000001ff00 */
        /* <DEDUP_REMOVED lines=13> */
[----:B--2---:R-:W-:Y:S01]  /*3d80*/  CS2R R70, SRZ ;  /* 0x0000000000467805 */ /* 0x004fe2000001ff00 */
        /* <DEDUP_REMOVED lines=11> */
[----:B---3--:R-:W-:Y:S01]  /*3e40*/  CS2R R76, SRZ ;  /* 0x00000000004c7805 */ /* 0x008fe2000001ff00 */
[C---:B------:R-:W-:Y:S01]  /*3e50*/  IMAD.WIDE R88, R173.reuse, 0x4, R88 ;  /* 0x00000004ad587825 */ /* 0x040fe200078e0258 */
[----:B-1----:R-:W-:Y:S01]  /*3e60*/  CS2R R78, SRZ ;  /* 0x00000000004e7805 */ /* 0x002fe2000001ff00 */
[----:B------:R1:W-:Y:S01]  /*3e70*/  LDGSTS.E [R241+0xaa00], [R86.64], P4 ;  /* 0x0aa0000056f17fae */ /* 0x0003e2000a121848 */
[----:B------:R-:W-:Y:S01]  /*3e80*/  LOP3.LUT P4, RZ, R14, 0x1, RZ, 0xc0, !PT ;  /* 0x000000010eff7812 */ /* 0x000fe2000788c0ff */
[C---:B------:R-:W-:Y:S01]  /*3e90*/  IMAD.WIDE R90, R173.reuse, 0x4, R90 ;  /* 0x00000004ad5a7825 */ /* 0x040fe200078e025a */
[----:B------:R-:W-:Y:S01]  /*3ea0*/  SHF.R.U64 R14, R0, 0x1c, RZ ;  /* 0x0000001c000e7819 */ /* 0x000fe200000012ff */
[----:B------:R1:W-:Y:S01]  /*3eb0*/  LDGSTS.E [R241+0xb800], [R88.64], P6 ;  /* 0x0b80000058f17fae */ /* 0x0003e2000b121848 */
[----:B--2---:R-:W-:Y:S01]  /*3ec0*/  CS2R R80, SRZ ;  /* 0x0000000000507805 */ /* 0x004fe2000001ff00 */
        /* <DEDUP_REMOVED lines=20> */
[----:B------:R-:W-:Y:S01]  /*4010*/  IMAD.WIDE R104, R173, 0x4, R104 ;  /* 0x00000004ad687825 */ /* 0x000fe200078e0268 */
[----:B---3--:R-:W-:Y:S01]  /*4020*/  CS2R R94, SRZ ;  /* 0x00000000005e7805 */ /* 0x008fe2000001ff00 */
[----:B------:R2:W-:Y:S01]  /*4030*/  LDGSTS.E [R241+0xea00], [R102.64], P1 ;  /* 0x0ea0000066f17fae */ /* 0x0005e20008921848 */
[----:B------:R-:W-:Y:S01]  /*4040*/  LOP3.LUT P1, RZ, R15, 0x1, RZ, 0xc0, !PT ;  /* 0x000000010fff7812 */ /* 0x000fe2000782c0ff */
[C---:B------:R-:W-:Y:S01]  /*4050*/  IMAD.WIDE R106, R173.reuse, 0x4, R106 ;  /* 0x00000004ad6a7825 */ /* 0x040fe200078e026a */
[----:B-1----:R-:W-:Y:S01]  /*4060*/  CS2R R96, SRZ ;  /* 0x0000000000607805 */ /* 0x002fe2000001ff00 */
[----:B------:R1:W-:Y:S01]  /*4070*/  LDGSTS.E [R241+0xf800], [R104.64], P4 ;  /* 0x0f80000068f17fae */ /* 0x0003e2000a121848 */
[----:B----4-:R-:W-:Y:S01]  /*4080*/  CS2R R98, SRZ ;  /* 0x0000000000627805 */ /* 0x010fe2000001ff00 */
[----:B------:R-:W-:-:S02]  /*4090*/  IMAD.WIDE R108, R173, 0x4, R108 ;  /* 0x00000004ad6c7825 */ /* 0x000fc400078e026c */
[----:B------:R3:W-:Y:S01]  /*40a0*/  LDGSTS.E [R241+0xfa00], [R106.64], P4 ;  /* 0x0fa000006af17fae */ /* 0x0007e2000a121848 */
[----:B------:R-:W-:Y:S01]  /*40b0*/  LOP3.LUT P4, RZ, R14, 0x1, RZ, 0xc0, !PT ;  /* 0x000000010eff7812 */ /* 0x000fe2000788c0ff */
[C---:B------:R-:W-:Y:S01]  /*40c0*/  IMAD.WIDE R110, R173.reuse, 0x4, R110 ;  /* 0x00000004ad6e7825 */ /* 0x040fe200078e026e */
[C---:B------:R-:W-:Y:S01]  /*40d0*/  SHF.R.U64 R14, R0.reuse, 0x8, RZ ;  /* 0x00000008000e7819 */ /* 0x040fe200000012ff */
[----:B------:R4:W-:Y:S01]  /*40e0*/  LDGSTS.E [R240+0x8c00], [R108.64], P6 ;  /* 0x08c000006cf07fae */ /* 0x0009e2000b121848 */
[----:B------:R-:W-:Y:S01]  /*40f0*/  SHF.R.U64 R0, R0, 0x4, RZ ;  /* 0x0000000400007819 */ /* 0x000fe200000012ff */
[C---:B------:R-:W-:Y:S01]  /*4100*/  IMAD.WIDE R112, R173.reuse, 0x4, R112 ;  /* 0x00000004ad707825 */ /* 0x040fe200078e0270 */
[----:B-----5:R-:W-:Y:S01]  /*4110*/  CS2R R100, SRZ ;  /* 0x0000000000647805 */ /* 0x020fe2000001ff00 */
[----:B------:R5:W-:Y:S01]  /*4120*/  LDGSTS.E [R240+0x8e00], [R110.64], P6 ;  /* 0x08e000006ef07fae */ /* 0x000be2000b121848 */
[----:B------:R-:W-:Y:S01]  /*4130*/  LOP3.LUT P6, RZ, R14, 0x1, RZ, 0xc0, !PT ;  /* 0x000000010eff7812 */ /* 0x000fe200078cc0ff */
[C---:B------:R-:W-:Y:S01]  /*4140*/  IMAD.WIDE R114, R173.reuse, 0x4, R114 ;  /* 0x00000004ad727825 */ /* 0x040fe200078e0272 */
[----:B-1----:R-:W-:Y:S01]  /*4150*/  CS2R R104, SRZ ;  /* 0x0000000000687805 */ /* 0x002fe2000001ff00 */
[----:B------:R1:W-:Y:S01]  /*4160*/  LDGSTS.E [R240+0x9c00], [R112.64], P2 ;  /* 0x09c0000070f07fae */ /* 0x0003e20009121848 */
[----:B---3--:R-:W-:Y:S01]  /*4170*/  CS2R R106, SRZ ;  /* 0x00000000006a7805 */ /* 0x008fe2000001ff00 */
[C---:B------:R-:W-:Y:S01]  /*4180*/  IMAD.WIDE R116, R173.reuse, 0x4, R116 ;  /* 0x00000004ad747825 */ /* 0x040fe200078e0274 */
[----:B--2---:R-:W-:Y:S01]  /*4190*/  CS2R R102, SRZ ;  /* 0x0000000000667805 */ /* 0x004fe2000001ff00 */
[----:B------:R2:W-:Y:S01]  /*41a0*/  LDGSTS.E [R240+0x9e00], [R114.64], P2 ;  /* 0x09e0000072f07fae */ /* 0x0005e20009121848 */
[----:B------:R-:W-:Y:S01]  /*41b0*/  LOP3.LUT P2, RZ, R0, 0x1, RZ, 0xc0, !PT ;  /* 0x0000000100ff7812 */ /* 0x000fe2000784c0ff */
[C---:B------:R-:W-:Y:S01]  /*41c0*/  IMAD.WIDE R118, R173.reuse, 0x4, R118 ;  /* 0x00000004ad767825 */ /* 0x040fe200078e0276 */
[----:B----4-:R-:W-:Y:S01]  /*41d0*/  CS2R R108, SRZ ;  /* 0x00000000006c7805 */ /* 0x010fe2000001ff00 */
[----:B------:R3:W-:Y:S01]  /*41e0*/  LDGSTS.E [R240+0xac00], [R116.64], P0 ;  /* 0x0ac0000074f07fae */ /* 0x0007e20008121848 */
[----:B-----5:R-:W-:Y:S01]  /*41f0*/  CS2R R110, SRZ ;  /* 0x00000000006e7805 */ /* 0x020fe2000001ff00 */
[----:B------:R-:W-:-:S02]  /*4200*/  IMAD.WIDE R120, R173, 0x4, R120 ;  /* 0x00000004ad787825 */ /* 0x000fc400078e0278 */
[----:B------:R4:W-:Y:S01]  /*4210*/  LDGSTS.E [R240+0xae00], [R118.64], P0 ;  /* 0x0ae0000076f07fae */ /* 0x0009e20008121848 */
[----:B------:R-:W-:Y:S01]  /*4220*/  ISETP.GE.AND P0, PT, R238, 0x20, PT ;  /* 0x00000020ee00780c */ /* 0x000fe20003f06270 */
[C---:B------:R-:W-:Y:S01]  /*4230*/  IMAD.WIDE R122, R173.reuse, 0x4, R122 ;  /* 0x00000004ad7a7825 */ /* 0x040fe200078e027a */
[----:B-1----:R-:W-:Y:S01]  /*4240*/  CS2R R112, SRZ ;  /* 0x0000000000707805 */ /* 0x002fe2000001ff00 */
[----:B------:R1:W-:Y:S01]  /*4250*/  LDGSTS.E [R240+0xbc00], [R120.64], P1 ;  /* 0x0bc0000078f07fae */ /* 0x0003e20008921848 */
[----:B--2---:R-:W-:Y:S01]  /*4260*/  CS2R R114, SRZ ;  /* 0x0000000000727805 */ /* 0x004fe2000001ff00 */
[C---:B------:R-:W-:Y:S02]  /*4270*/  IMAD.WIDE R124, R173.reuse, 0x4, R124 ;  /* 0x00000004ad7c7825 */ /* 0x040fe400078e027c */
[----:B------:R2:W-:Y:S01]  /*4280*/  LDGSTS.E [R240+0xbe00], [R122.64], P1 ;  /* 0x0be000007af07fae */ /* 0x0005e20008921848 */
[----:B---3--:R-:W-:Y:S01]  /*4290*/  CS2R R116, SRZ ;  /* 0x0000000000747805 */ /* 0x008fe2000001ff00 */
[----:B------:R-:W-:-:S02]  /*42a0*/  IMAD.WIDE R126, R173, 0x4, R126 ;  /* 0x00000004ad7e7825 */ /* 0x000fc400078e027e */
[----:B------:R3:W-:Y:S01]  /*42b0*/  LDGSTS.E [R240+0xcc00], [R124.64], P4 ;  /* 0x0cc000007cf07fae */ /* 0x0007e2000a121848 */
[----:B----4-:R-:W-:Y:S01]  /*42c0*/  CS2R R118, SRZ ;  /* 0x0000000000767805 */ /* 0x010fe2000001ff00 */
[C---:B------:R-:W-:Y:S02]  /*42d0*/  IMAD.WIDE R128, R173.reuse, 0x4, R128 ;  /* 0x00000004ad807825 */ /* 0x040fe400078e0280 */
[----:B------:R4:W-:Y:S01]  /*42e0*/  LDGSTS.E [R240+0xce00], [R126.64], P4 ;  /* 0x0ce000007ef07fae */ /* 0x0009e2000a121848 */
[----:B-1----:R-:W-:Y:S01]  /*42f0*/  CS2R R120, SRZ ;  /* 0x0000000000787805 */ /* 0x002fe2000001ff00 */
[C---:B------:R-:W-:Y:S02]  /*4300*/  IMAD.WIDE R130, R173.reuse, 0x4, R130 ;  /* 0x00000004ad827825 */ /* 0x040fe400078e0282 */
[----:B------:R1:W-:Y:S01]  /*4310*/  LDGSTS.E [R240+0xdc00], [R128.64], P6 ;  /* 0x0dc0000080f07fae */ /* 0x0003e2000b121848 */
[----:B--2---:R-:W-:Y:S01]  /*4320*/  CS2R R122, SRZ ;  /* 0x00000000007a7805 */ /* 0x004fe2000001ff00 */
[----:B------:R-:W-:-:S02]  /*4330*/  IMAD.WIDE R132, R173, 0x4, R132 ;  /* 0x00000004ad847825 */ /* 0x000fc400078e0284 */
[----:B------:R2:W-:Y:S01]  /*4340*/  LDGSTS.E [R240+0xde00], [R130.64], P6 ;  /* 0x0de0000082f07fae */ /* 0x0005e2000b121848 */
[----:B---3--:R-:W-:Y:S01]  /*4350*/  CS2R R124, SRZ ;  /* 0x00000000007c7805 */ /* 0x008fe2000001ff00 */
[----:B------:R-:W-:Y:S02]  /*4360*/  IMAD.U32 R15, RZ, RZ, UR4 ;  /* 0x00000004ff0f7e24 */ /* 0x000fe4000f8e00ff */
[C---:B------:R-:W-:Y:S01]  /*4370*/  IMAD.WIDE R134, R173.reuse, 0x4, R134 ;  /* 0x00000004ad867825 */ /* 0x040fe200078e0286 */
[----:B------:R3:W-:Y:S01]  /*4380*/  LDGSTS.E [R240+0xec00], [R132.64], P2 ;  /* 0x0ec0000084f07fae */ /* 0x0007e20009121848 */
[----:B----4-:R-:W-:Y:S02]  /*4390*/  CS2R R126, SRZ ;  /* 0x00000000007e7805 */ /* 0x010fe4000001ff00 */
[----:B------:R-:W-:Y:S01]  /*43a0*/  IMAD.U32 R17, RZ, RZ, UR4 ;  /* 0x00000004ff117e24 */ /* 0x000fe2000f8e00ff */
[----:B------:R4:W-:Y:S01]  /*43b0*/  LDGSTS.E [R240+0xee00], [R134.64], P2 ;  /* 0x0ee0000086f07fae */ /* 0x0009e20009121848 */
[----:B------:R-:W-:Y:S01]  /*43c0*/  IMAD.WIDE R136, R173, 0x4, R136 ;  /* 0x00000004ad887825 */ /* 0x000fe200078e0288 */
[----:B-1----:R-:W-:Y:S01]  /*43d0*/  CS2R R128, SRZ ;  /* 0x0000000000807805 */ /* 0x002fe2000001ff00 */
[----:B--2---:R-:W-:-:S02]  /*43e0*/  CS2R R130, SRZ ;  /* 0x0000000000827805 */ /* 0x004fc4000001ff00 */
[----:B------:R-:W-:Y:S01]  /*43f0*/  IMAD.U32 R19, RZ, RZ, UR4 ;  /* 0x00000004ff137e24 */ /* 0x000fe2000f8e00ff */
[----:B------:R1:W-:Y:S01]  /*4400*/  LDGSTS.E [R240+0xfc00], [R136.64], !P5 ;  /* 0x0fc0000088f07fae */ /* 0x0003e2000e921848 */
[----:B------:R-:W-:Y:S01]  /*4410*/  IMAD.WIDE R138, R173, 0x4, R138 ;  /* 0x00000004ad8a7825 */ /* 0x000fe200078e028a */
[----:B---3--:R-:W-:-:S03]  /*4420*/  CS2R R132, SRZ ;  /* 0x0000000000847805 */ /* 0x008fc6000001ff00 */
[----:B------:R-:W-:Y:S01]  /*4430*/  IMAD.WIDE R140, R15, 0x4, R140 ;  /* 0x000000040f8c7825 */ /* 0x000fe200078e028c */
[----:B------:R2:W-:Y:S01]  /*4440*/  LDGSTS.E [R240+0xfe00], [R138.64], !P5 ;  /* 0x0fe000008af07fae */ /* 0x0005e2000e921848 */
[----:B----4-:R-:W-:Y:S02]  /*4450*/  CS2R R134, SRZ ;  /* 0x0000000000867805 */ /* 0x010fe4000001ff00 */
[----:B------:R-:W-:Y:S01]  /*4460*/  IMAD.WIDE R142, R17, 0x4, R142 ;  /* 0x00000004118e7825 */ /* 0x000fe200078e028e */
[----:B------:R-:W0:Y:S01]  /*4470*/  LDGDEPBAR ;  /* 0x00000000000079af */ /* 0x000e220000000000 */
[----:B-1----:R-:W-:Y:S02]  /*4480*/  CS2R R136, SRZ ;  /* 0x0000000000887805 */ /* 0x002fe4000001ff00 */
[----:B------:R-:W-:Y:S01]  /*4490*/  IMAD.WIDE R144, R19, 0x4, R144 ;  /* 0x0000000413907825 */ /* 0x000fe200078e0290 */
[----:B------:R1:W-:Y:S03]  /*44a0*/  LDGSTS.E [R236+0x12000], [R140.64], P3 ;  /* 0x120000008cec7fae */ /* 0x0003e60009921848 */
[----:B------:R-:W-:Y:S01]  /*44b0*/  IMAD.U32 R21, RZ, RZ, UR4 ;  /* 0x00000004ff157e24 */ /* 0x000fe2000f8e00ff */
[----:B------:R3:W-:Y:S01]  /*44c0*/  LDGSTS.E [R236+0x12400], [R142.64], P3 ;  /* 0x124000008eec7fae */ /* 0x0007e20009921848 */
[----:B------:R-:W-:Y:S01]  /*44d0*/  IMAD.U32 R23, RZ, RZ, UR4 ;  /* 0x00000004ff177e24 */ /* 0x000fe2000f8e00ff */
[----:B--2---:R-:W-:Y:S01]  /*44e0*/  CS2R R138, SRZ ;  /* 0x00000000008a7805 */ /* 0x004fe2000001ff00 */
[----:B------:R-:W-:Y:S01]  /*44f0*/  IMAD.WIDE R146, R15, 0x4, R146 ;  /* 0x000000040f927825 */ /* 0x000fe200078e0292 */
[----:B------:R2:W-:Y:S03]  /*4500*/  LDGSTS.E [R236+0x12800], [R144.64], P3 ;  /* 0x1280000090ec7fae */ /* 0x0005e60009921848 */
[----:B------:R-:W-:Y:S01]  /*4510*/  IMAD.WIDE R148, R17, 0x4, R148 ;  /* 0x0000000411947825 */ /* 0x000fe200078e0294 */
[----:B------:R4:W-:Y:S01]  /*4520*/  LDGSTS.E [R236+0x12c00], [R146.64], P3 ;  /* 0x12c0000092ec7fae */ /* 0x0009e20009921848 */
[----:B-1----:R-:W-:-:S02]  /*4530*/  CS2R R140, SRZ ;  /* 0x00000000008c7805 */ /* 0x002fc4000001ff00 */
[----:B------:R-:W-:Y:S01]  /*4540*/  IMAD.WIDE R150, R19, 0x4, R150 ;  /* 0x0000000413967825 */ /* 0x000fe200078e0296 */
[----:B------:R1:W-:Y:S01]  /*4550*/  LDGSTS.E [R236+0x13000], [R148.64], P3 ;  /* 0x1300000094ec7fae */ /* 0x0003e20009921848 */
[----:B---3--:R-:W-:Y:S02]  /*4560*/  CS2R R142, SRZ ;  /* 0x00000000008e7805 */ /* 0x008fe4000001ff00 */
[----:B------:R-:W-:Y:S01]  /*4570*/  IMAD.WIDE R152, R21, 0x4, R152 ;  /* 0x0000000415987825 */ /* 0x000fe200078e0298 */
[----:B------:R3:W-:Y:S01]  /*4580*/  LDGSTS.E [R236+0x13400], [R150.64], P3 ;  /* 0x1340000096ec7fae */ /* 0x0007e20009921848 */
[----:B--2---:R-:W-:Y:S02]  /*4590*/  CS2R R144, SRZ ;  /* 0x0000000000907805 */ /* 0x004fe4000001ff00 */
[----:B------:R-:W-:Y:S01]  /*45a0*/  IMAD.WIDE R154, R23, 0x4, R154 ;  /* 0x00000004179a7825 */ /* 0x000fe200078e029a */
[----:B------:R2:W-:Y:S01]  /*45b0*/  LDGSTS.E [R236+0x13800], [R152.64], P3 ;  /* 0x1380000098ec7fae */ /* 0x0005e20009921848 */
[----:B----4-:R-:W-:-:S02]  /*45c0*/  CS2R R146, SRZ ;  /* 0x0000000000927805 */ /* 0x010fc4000001ff00 */
[----:B------:R-:W-:Y:S01]  /*45d0*/  IMAD.WIDE R156, R15, 0x4, R156 ;  /* 0x000000040f9c7825 */ /* 0x000fe200078e029c */
[----:B------:R4:W-:Y:S01]  /*45e0*/  LDGSTS.E [R236+0x13c00], [R154.64], P3 ;  /* 0x13c000009aec7fae */ /* 0x0009e20009921848 */
[----:B-1----:R-:W-:Y:S02]  /*45f0*/  CS2R R148, SRZ ;  /* 0x0000000000947805 */ /* 0x002fe4000001ff00 */
[----:B------:R-:W-:Y:S01]  /*4600*/  IMAD.WIDE R158, R17, 0x4, R158 ;  /* 0x00000004119e7825 */ /* 0x000fe200078e029e */
[----:B------:R1:W-:Y:S01]  /*4610*/  LDGSTS.E [R178+0x12200], [R156.64], P3 ;  /* 0x122000009cb27fae */ /* 0x0003e20009921848 */
[----:B---3--:R-:W-:Y:S02]  /*4620*/  CS2R R150, SRZ ;  /* 0x0000000000967805 */ /* 0x008fe4000001ff00 */
[----:B------:R-:W-:Y:S01]  /*4630*/  IMAD.WIDE R160, R19, 0x4, R160 ;  /* 0x0000000413a07825 */ /* 0x000fe200078e02a0 */
[----:B------:R3:W-:Y:S01]  /*4640*/  LDGSTS.E [R178+0x12600], [R158.64], P3 ;  /* 0x126000009eb27fae */ /* 0x0007e20009921848 */
[----:B--2---:R-:W-:-:S02]  /*4650*/  CS2R R152, SRZ ;  /* 0x0000000000987805 */ /* 0x004fc4000001ff00 */
[----:B------:R-:W-:Y:S01]  /*4660*/  IMAD.WIDE R162, R21, 0x4, R162 ;  /* 0x0000000415a27825 */ /* 0x000fe200078e02a2 */
[----:B------:R2:W-:Y:S01]  /*4670*/  LDGSTS.E [R178+0x12a00], [R160.64], P3 ;  /* 0x12a00000a0b27fae */ /* 0x0005e20009921848 */
[----:B------:R-:W-:Y:S01]  /*4680*/  CS2R R20, SRZ ;  /* 0x0000000000147805 */ /* 0x000fe2000001ff00 */
[----:B----4-:R-:W-:Y:S01]  /*4690*/  CS2R R154, SRZ ;  /* 0x00000000009a7805 */ /* 0x010fe2000001ff00 */
[----:B------:R-:W-:Y:S01]  /*46a0*/  IMAD.WIDE R164, R23, 0x4, R164 ;  /* 0x0000000417a47825 */ /* 0x000fe200078e02a4 */
[----:B------:R4:W-:Y:S01]  /*46b0*/  LDGSTS.E [R178+0x12e00], [R162.64], P3 ;  /* 0x12e00000a2b27fae */ /* 0x0009e20009921848 */
[----:B------:R-:W-:Y:S01]  /*46c0*/  CS2R R22, SRZ ;  /* 0x0000000000167805 */ /* 0x000fe2000001ff00 */
[----:B-1----:R-:W-:Y:S01]  /*46d0*/  CS2R R156, SRZ ;  /* 0x00000000009c7805 */ /* 0x002fe2000001ff00 */
[----:B------:R-:W-:Y:S01]  /*46e0*/  IMAD.WIDE R166, R15, 0x4, R166 ;  /* 0x000000040fa67825 */ /* 0x000fe200078e02a6 */
[----:B------:R1:W-:Y:S01]  /*46f0*/  LDGSTS.E [R178+0x13200], [R164.64], P3 ;  /* 0x13200000a4b27fae */ /* 0x0003e20009921848 */
[----:B---3--:R-:W-:-:S02]  /*4700*/  CS2R R158, SRZ ;  /* 0x00000000009e7805 */ /* 0x008fc4000001ff00 */
[----:B------:R-:W-:Y:S01]  /*4710*/  IMAD.WIDE R168, R17, 0x4, R168 ;  /* 0x0000000411a87825 */ /* 0x000fe200078e02a8 */
[----:B------:R3:W-:Y:S01]  /*4720*/  LDGSTS.E [R178+0x13600], [R166.64], P3 ;  /* 0x13600000a6b27fae */ /* 0x0007e20009921848 */
[----:B------:R-:W-:Y:S01]  /*4730*/  CS2R R16, SRZ ;  /* 0x0000000000107805 */ /* 0x000fe2000001ff00 */
[----:B--2---:R-:W-:Y:S01]  /*4740*/  CS2R R160, SRZ ;  /* 0x0000000000a07805 */ /* 0x004fe2000001ff00 */
[----:B------:R-:W-:Y:S01]  /*4750*/  IMAD.WIDE R170, R19, 0x4, R170 ;  /* 0x0000000413aa7825 */ /* 0x000fe200078e02aa */
[----:B------:R2:W-:Y:S01]  /*4760*/  LDGSTS.E [R178+0x13a00], [R168.64], P3 ;  /* 0x13a00000a8b27fae */ /* 0x0005e20009921848 */
[----:B------:R-:W-:Y:S01]  /*4770*/  CS2R R18, SRZ ;  /* 0x0000000000127805 */ /* 0x000fe2000001ff00 */
[----:B----4-:R-:W-:Y:S02]  /*4780*/  CS2R R162, SRZ ;  /* 0x0000000000a27805 */ /* 0x010fe4000001ff00 */
[----:B------:R4:W-:Y:S01]  /*4790*/  LDGSTS.E [R178+0x13e00], [R170.64], P3 ;  /* 0x13e00000aab27fae */ /* 0x0009e20009921848 */
[----:B-1----:R-:W-:-:S03]  /*47a0*/  CS2R R164, SRZ ;  /* 0x0000000000a47805 */ /* 0x002fc6000001ff00 */
[----:B------:R-:W0:Y:S01]  /*47b0*/  LDGDEPBAR ;  /* 0x00000000000079af */ /* 0x000e220000000000 */
[----:B---3--:R-:W-:Y:S01]  /*47c0*/  CS2R R166, SRZ ;  /* 0x0000000000a67805 */ /* 0x008fe2000001ff00 */
[----:B--2---:R-:W-:Y:S01]  /*47d0*/  CS2R R168, SRZ ;  /* 0x0000000000a87805 */ /* 0x004fe2000001ff00 */
[----:B----4-:R-:W-:Y:S01]  /*47e0*/  CS2R R170, SRZ ;  /* 0x0000000000aa7805 */ /* 0x010fe2000001ff00 */
[----:B------:R-:W-:Y:S01]  /*47f0*/  CS2R R178, SRZ ;  /* 0x0000000000b27805 */ /* 0x000fe2000001ff00 */
[----:B------:R-:W-:Y:S05]  /*4800*/  @!P0 BRA `(.L_x_0) ;  /* 0x000050d000008947 */ /* 0x000fea0003800000 */
[----:B------:R-:W-:Y:S01]  /*4810*/  SHF.R.S32.HI R15, RZ, 0x1f, R234 ;  /* 0x0000001fff0f7819 */ /* 0x000fe200000114ea */
[----:B------:R-:W-:Y:S01]  /*4820*/  USHF.R.S32.HI UR6, URZ, 0x1f, UR4 ;  /* 0x0000001f3f067899 */ /* 0x000fe20008011404 */
[----:B------:R-:W-:Y:S01]  /*4830*/  IMAD.SHL.U32 R57, R2, 0x4, RZ ;  /* 0x0000000402397824 */ /* 0x000fe200078e00ff */
[----:B------:R-:W-:Y:S01]  /*4840*/  USHF.L.U32 UR5, UR4, 0x3, URZ ;  /* 0x0000000304057899 */ /* 0x000fe2000800063f */
[----:B------:R-:W-:Y:S01]  /*4850*/  SHF.L.U64.HI R234, R234, 0x2, R15 ;  /* 0x00000002eaea7819 */ /* 0x000fe2000001020f */
[----:B------:R-:W-:Y:S01]  /*4860*/  USHF.L.U64.HI UR10, UR4, 0x3, UR6 ;  /* 0x00000003040a7899 */ /* 0x000fe20008010206 */
[----:B------:R-:W-:Y:S01]  /*4870*/  SHF.R.S32.HI R15, RZ, 0x1f, R238 ;  /* 0x0000001fff0f7819 */ /* 0x000fe200000114ee */
[----:B------:R-:W-:Y:S01]  /*4880*/  IMAD.SHL.U32 R56, R5, 0x4, RZ ;  /* 0x0000000405387824 */ /* 0x000fe200078e00ff */
[----:B------:R-:W-:Y:S01]  /*4890*/  SHF.R.S32.HI R0, RZ, 0x1f, R235 ;  /* 0x0000001fff007819 */ /* 0x000fe200000114eb */
[----:B------:R-:W-:Y:S01]  /*48a0*/  IMAD.SHL.U32 R55, R9, 0x4, RZ ;  /* 0x0000000409377824 */ /* 0x000fe200078e00ff */
[----:B------:R-:W-:Y:S01]  /*48b0*/  LEA.HI R238, R15, R238, RZ, 0x5 ;  /* 0x000000ee0fee7211 */ /* 0x000fe200078f28ff */
[----:B------:R-:W-:Y:S01]  /*48c0*/  IMAD.SHL.U32 R52, R12, 0x4, RZ ;  /* 0x000000040c347824 */ /* 0x000fe200078e00ff */
[----:B------:R-:W-:Y:S01]  /*48d0*/  SHF.R.S32.HI R15, RZ, 0x1f, R206 ;  /* 0x0000001fff0f7819 */ /* 0x000fe200000114ce */
[----:B------:R-:W-:Y:S01]  /*48e0*/  IMAD.SHL.U32 R49, R3, 0x4, RZ ;  /* 0x0000000403317824 */ /* 0x000fe200078e00ff */
[----:B------:R-:W-:Y:S01]  /*48f0*/  LEA R207, P3, R206, UR5, 0x2 ;  /* 0x00000005cecf7c11 */ /* 0x000fe2000f8610ff */
[----:B------:R-:W-:Y:S01]  /*4900*/  IMAD.SHL.U32 R47, R8, 0x4, RZ ;  /* 0x00000004082f7824 */ /* 0x000fe200078e00ff */
[----:B------:R-:W-:Y:S01]  /*4910*/  SHF.R.S32.HI R53, RZ, 0x1f, R2 ;  /* 0x0000001fff357819 */ /* 0x000fe20000011402 */
[----:B------:R-:W-:Y:S01]  /*4920*/  IMAD.SHL.U32 R45, R10, 0x4, RZ ;  /* 0x000000040a2d7824 */ /* 0x000fe200078e00ff */
[----:B------:R-:W-:Y:S01]  /*4930*/  LEA.HI.X R206, R206, UR10, R15, 0x2, P3 ;  /* 0x0000000acece7c11 */ /* 0x000fe200098f140f */
[----:B------:R-:W-:Y:S01]  /*4940*/  IMAD.SHL.U32 R43, R11, 0x4, RZ ;  /* 0x000000040b2b7824 */ /* 0x000fe200078e00ff */
[----:B------:R-:W-:Y:S01]  /*4950*/  SHF.R.S32.HI R15, RZ, 0x1f, R214 ;  /* 0x0000001fff0f7819 */ /* 0x000fe200000114d6 */
[----:B------:R-:W-:Y:S01]  /*4960*/  IMAD.SHL.U32 R41, R4, 0x4, RZ ;  /* 0x0000000404297824 */ /* 0x000fe200078e00ff */
[C---:B------:R-:W-:Y:S01]  /*4970*/  LEA R215, P3, R214.reuse, UR5, 0x2 ;  /* 0x00000005d6d77c11 */ /* 0x040fe2000f8610ff */
[----:B------:R-:W-:Y:S01]  /*4980*/  IMAD.SHL.U32 R35, R13, 0x4, RZ ;  /* 0x000000040d237824 */ /* 0x000fe200078e00ff */
[-C--:B------:R-:W-:Y:S01]  /*4990*/  IADD3 R62, P6, R57, R232.reuse, RZ ;  /* 0x000000e8393e7210 */ /* 0x080fe20007fde0ff */
[----:B------:R-:W-:Y:S01]  /*49a0*/  IMAD.SHL.U32 R27, R195, 0x4, RZ ;  /* 0x00000004c31b7824 */ /* 0x000fe200078e00ff */
[----:B------:R-:W-:Y:S01]  /*49b0*/  LEA.HI.X R214, R214, UR10, R15, 0x2, P3 ;  /* 0x0000000ad6d67c11 */ /* 0x000fe200098f140f */
[----:B------:R-:W-:Y:S01]  /*49c0*/  IMAD.U32 R237, RZ, RZ, UR7 ;  /* 0x00000007ffed7e24 */ /* 0x000fe2000f8e00ff */
[----:B------:R-:W-:Y:S01]  /*49d0*/  SHF.R.S32.HI R15, RZ, 0x1f, R222 ;  /* 0x0000001fff0f7819 */ /* 0x000fe200000114de */
[----:B------:R1:W-:Y:S01]  /*49e0*/  STL [R1+0x1c8], R62 ;  /* 0x0001c83e01007387 */ /* 0x0003e20000100800 */
[----:B------:R-:W-:Y:S01]  /*49f0*/  LEA R223, P3, R222, UR5, 0x2 ;  /* 0x00000005dedf7c11 */ /* 0x000fe2000f8610ff */
[----:B------:R-:W-:Y:S01]  /*4a00*/  IMAD.SHL.U32 R51, R247, 0x4, RZ ;  /* 0x00000004f7337824 */ /* 0x000fe200078e00ff */
[----:B------:R-:W-:Y:S01]  /*4a10*/  IADD3 R63, P5, R233, R57, RZ ;  /* 0x00000039e93f7210 */ /* 0x000fe20007fbe0ff */
[----:B------:R-:W-:Y:S01]  /*4a20*/  IMAD.SHL.U32 R54, R248, 0x4, RZ ;  /* 0x00000004f8367824 */ /* 0x000fe200078e00ff */
[----:B------:R-:W-:Y:S01]  /*4a30*/  LEA.HI.X R222, R222, UR10, R15, 0x2, P3 ;  /* 0x0000000adede7c11 */ /* 0x000fe200098f140f */
[----:B------:R-:W-:Y:S01]  /*4a40*/  IMAD.MOV.U32 R59, RZ, RZ, c[0x0][0x188] ;  /* 0x00006200ff3b7624 */ /* 0x000fe200078e00ff */
[----:B------:R-:W-:Y:S01]  /*4a50*/  SHF.R.S32.HI R15, RZ, 0x1f, R230 ;  /* 0x0000001fff0f7819 */ /* 0x000fe200000114e6 */
[----:B------:R-:W-:Y:S01]  /*4a60*/  STL [R1+0x1c0], R63 ;  /* 0x0001c03f01007387 */ /* 0x000fe20000100800 */
[C---:B------:R-:W-:Y:S01]  /*4a70*/  LEA R231, P3, R230.reuse, UR5, 0x2 ;  /* 0x00000005e6e77c11 */ /* 0x040fe2000f8610ff */
[----:B------:R-:W-:Y:S01]  /*4a80*/  IMAD R59, R59, 0x3, RZ ;  /* 0x000000033b3b7824 */ /* 0x000fe200078e02ff */
[----:B------:R-:W-:Y:S01]  /*4a90*/  SHF.L.U64.HI R235, R235, 0x2, R0 ;  /* 0x00000002ebeb7819 */ /* 0x000fe20000010200 */
[----:B------:R-:W-:Y:S01]  /*4aa0*/  IMAD.SHL.U32 R58, R245, 0x4, RZ ;  /* 0x00000004f53a7824 */ /* 0x000fe200078e00ff */
[----:B------:R-:W-:Y:S01]  /*4ab0*/  LEA.HI.X R230, R230, UR10, R15, 0x2, P3 ;  /* 0x0000000ae6e67c11 */ /* 0x000fe200098f140f */
[----:B------:R-:W-:Y:S01]  /*4ac0*/  IMAD.SHL.U32 R239, R201, 0x2, RZ ;  /* 0x00000002c9ef7824 */ /* 0x000fe200078e00ff */
[----:B------:R-:W-:Y:S01]  /*4ad0*/  SHF.L.U64.HI R53, R2, 0x2, R53 ;  /* 0x0000000202357819 */ /* 0x000fe20000010235 */
[----:B------:R-:W-:Y:S01]  /*4ae0*/  IMAD.MOV.U32 R172, RZ, RZ, c[0x0][0x188] ;  /* 0x00006200ffac7624 */ /* 0x000fe200078e00ff */
[-C--:B------:R-:W-:Y:S01]  /*4af0*/  IADD3 R57, P3, R56, R232.reuse, RZ ;  /* 0x000000e838397210 */ /* 0x080fe20007f7e0ff */
[----:B------:R-:W-:Y:S01]  /*4b00*/  CS2R R22, SRZ ;  /* 0x0000000000167805 */ /* 0x000fe2000001ff00 */
[----:B------:R-:W-:Y:S01]  /*4b10*/  SHF.R.S32.HI R50, RZ, 0x1f, R5 ;  /* 0x0000001fff327819 */ /* 0x000fe20000011405 */
[----:B------:R-:W-:Y:S01]  /*4b20*/  IMAD.SHL.U32 R172, R172, 0x2, RZ ;  /* 0x00000002acac7824 */ /* 0x000fe200078e00ff */
[-C--:B-1----:R-:W-:Y:S01]  /*4b30*/  IADD3 R62, P4, R56, R233.reuse, RZ ;  /* 0x000000e9383e7210 */ /* 0x082fe20007f9e0ff */
[----:B------:R-:W-:Y:S01]  /*4b40*/  IMAD.X R56, R53, 0x1, R235, P6 ;  /* 0x0000000135387824 */ /* 0x000fe200030e06eb */
[----:B------:R1:W-:Y:S01]  /*4b50*/  STL [R1+0x1b8], R57 ;  /* 0x0001b83901007387 */ /* 0x0003e20000100800 */
[----:B------:R-:W-:Y:S01]  /*4b60*/  SHF.L.U64.HI R50, R5, 0x2, R50 ;  /* 0x0000000205327819 */ /* 0x000fe20000010232 */
[----:B------:R-:W-:Y:S01]  /*4b70*/  IMAD.X R53, R234, 0x1, R53, P5 ;  /* 0x00000001ea357824 */ /* 0x000fe200028e0635 */
[----:B------:R-:W-:Y:S01]  /*4b80*/  SHF.R.S32.HI R48, RZ, 0x1f, R9 ;  /* 0x0000001fff307819 */ /* 0x000fe20000011409 */
[----:B------:R-:W-:Y:S01]  /*4b90*/  STL [R1+0x1b0], R62 ;  /* 0x0001b03e01007387 */ /* 0x000fe20000100800 */
[----:B------:R-:W-:Y:S01]  /*4ba0*/  SHF.R.S32.HI R5, RZ, 0x1f, R12 ;  /* 0x0000001fff057819 */ /* 0x000fe2000001140c */
[----:B------:R-:W-:Y:S01]  /*4bb0*/  IMAD.SHL.U32 R60, R172, 0x4, RZ ;  /* 0x00000004ac3c7824 */ /* 0x000fe200078e00ff */
[----:B------:R-:W-:Y:S01]  /*4bc0*/  SHF.L.U64.HI R48, R9, 0x2, R48 ;  /* 0x0000000209307819 */ /* 0x000fe20000010230 */
[----:B------:R2:W-:Y:S01]  /*4bd0*/  STL [R1+0x1c4], R56 ;  /* 0x0001c43801007387 */ /* 0x0005e20000100800 */
[----:B------:R-:W-:Y:S01]  /*4be0*/  SHF.R.S32.HI R44, RZ, 0x1f, R3 ;  /* 0x0000001fff2c7819 */ /* 0x000fe20000011403 */
[----:B------:R-:W-:Y:S01]  /*4bf0*/  CS2R R120, SRZ ;  /* 0x0000000000787805 */ /* 0x000fe2000001ff00 */
[-C--:B-1----:R-:W-:Y:S01]  /*4c00*/  IADD3 R57, P6, R55, R232.reuse, RZ ;  /* 0x000000e837397210 */ /* 0x082fe20007fde0ff */
[----:B------:R-:W-:Y:S01]  /*4c10*/  CS2R R122, SRZ ;  /* 0x00000000007a7805 */ /* 0x000fe2000001ff00 */
[----:B------:R-:W-:Y:S01]  /*4c20*/  SHF.L.U64.HI R46, R12, 0x2, R5 ;  /* 0x000000020c2e7819 */ /* 0x000fe20000010205 */
[----:B------:R-:W-:Y:S01]  /*4c30*/  CS2R R124, SRZ ;  /* 0x00000000007c7805 */ /* 0x000fe2000001ff00 */
[----:B------:R-:W-:Y:S01]  /*4c40*/  SHF.L.U64.HI R44, R3, 0x2, R44 ;  /* 0x00000002032c7819 */ /* 0x000fe2000001022c */
[----:B------:R-:W-:Y:S01]  /*4c50*/  STL [R1+0x1a8], R57 ;  /* 0x0001a83901007387 */ /* 0x000fe20000100800 */
[----:B------:R-:W-:Y:S01]  /*4c60*/  SHF.R.S32.HI R5, RZ, 0x1f, R8 ;  /* 0x0000001fff057819 */ /* 0x000fe20000011408 */
[----:B------:R-:W-:Y:S01]  /*4c70*/  CS2R R126, SRZ ;  /* 0x00000000007e7805 */ /* 0x000fe2000001ff00 */
[-C--:B--2---:R-:W-:Y:S01]  /*4c80*/  IADD3 R56, P5, R55, R233.reuse, RZ ;  /* 0x000000e937387210 */ /* 0x084fe20007fbe0ff */
[C---:B------:R-:W-:Y:S01]  /*4c90*/  IMAD.X R55, R50.reuse, 0x1, R235, P3 ;  /* 0x0000000132377824 */ /* 0x040fe200018e06eb */
[----:B------:R1:W-:Y:S01]  /*4ca0*/  STL [R1+0x1bc], R53 ;  /* 0x0001bc3501007387 */ /* 0x0003e20000100800 */
[----:B------:R-:W-:Y:S01]  /*4cb0*/  IMAD.X R50, R50, 0x1, R234, P4 ;  /* 0x0000000132327824 */ /* 0x000fe200020e06ea */
[----:B------:R-:W-:Y:S01]  /*4cc0*/  SHF.L.U64.HI R42, R8, 0x2, R5 ;  /* 0x00000002082a7819 */ /* 0x000fe20000010205 */
[----:B------:R-:W-:Y:S01]  /*4cd0*/  CS2R R128, SRZ ;  /* 0x0000000000807805 */ /* 0x000fe2000001ff00 */
[----:B------:R-:W-:Y:S01]  /*4ce0*/  STL [R1+0x1a0], R56 ;  /* 0x0001a03801007387 */ /* 0x000fe20000100800 */
[----:B------:R-:W-:Y:S01]  /*4cf0*/  SHF.R.S32.HI R3, RZ, 0x1f, R10 ;  /* 0x0000001fff037819 */ /* 0x000fe2000001140a */
[----:B------:R-:W-:Y:S01]  /*4d00*/  CS2R R130, SRZ ;  /* 0x0000000000827805 */ /* 0x000fe2000001ff00 */
[----:B------:R-:W-:Y:S01]  /*4d10*/  SHF.R.S32.HI R34, RZ, 0x1f, R11 ;  /* 0x0000001fff227819 */ /* 0x000fe2000001140b */
[----:B------:R-:W-:Y:S01]  /*4d20*/  STL [R1+0x1b4], R55 ;  /* 0x0001b43701007387 */ /* 0x000fe20000100800 */
[----:B------:R-:W-:Y:S01]  /*4d30*/  SHF.L.U64.HI R40, R10, 0x2, R3 ;  /* 0x000000020a287819 */ /* 0x000fe20000010203 */
[----:B------:R-:W-:Y:S01]  /*4d40*/  CS2R R136, SRZ ;  /* 0x0000000000887805 */ /* 0x000fe2000001ff00 */
[CC--:B-1----:R-:W-:Y:S01]  /*4d50*/  IADD3 R53, P3, R52.reuse, R232.reuse, RZ ;  /* 0x000000e834357210 */ /* 0x0c2fe20007f7e0ff */
[----:B------:R-:W-:Y:S01]  /*4d60*/  CS2R R138, SRZ ;  /* 0x00000000008a7805 */ /* 0x000fe2000001ff00 */
[-C--:B------:R-:W-:Y:S01]  /*4d70*/  IADD3 R52, P4, R52, R233.reuse, RZ ;  /* 0x000000e934347210 */ /* 0x080fe20007f9e0ff */
[----:B------:R-:W-:Y:S01]  /*4d80*/  CS2R R132, SRZ ;  /* 0x0000000000847805 */ /* 0x000fe2000001ff00 */
[----:B------:R-:W-:Y:S01]  /*4d90*/  SHF.L.U64.HI R34, R11, 0x2, R34 ;  /* 0x000000020b227819 */ /* 0x000fe20000010222 */
[----:B------:R1:W-:Y:S01]  /*4da0*/  STL [R1+0x198], R53 ;  /* 0x0001983501007387 */ /* 0x0003e20000100800 */
[----:B------:R-:W-:Y:S01]  /*4db0*/  SHF.R.S32.HI R33, RZ, 0x1f, R4 ;  /* 0x0000001fff217819 */ /* 0x000fe20000011404 */
[----:B------:R-:W-:Y:S01]  /*4dc0*/  CS2R R134, SRZ ;  /* 0x0000000000867805 */ /* 0x000fe2000001ff00 */
[----:B------:R-:W-:Y:S01]  /*4dd0*/  SHF.R.S32.HI R31, RZ, 0x1f, R174 ;  /* 0x0000001fff1f7819 */ /* 0x000fe200000114ae */
[----:B------:R2:W-:Y:S01]  /*4de0*/  STL [R1+0x1ac], R50 ;  /* 0x0001ac3201007387 */ /* 0x0005e20000100800 */
[----:B------:R-:W-:Y:S01]  /*4df0*/  SHF.L.U64.HI R33, R4, 0x2, R33 ;  /* 0x0000000204217819 */ /* 0x000fe20000010221 */
[----:B------:R-:W-:Y:S01]  /*4e00*/  CS2R R184, SRZ ;  /* 0x0000000000b87805 */ /* 0x000fe2000001ff00 */
[C---:B------:R-:W-:Y:S01]  /*4e10*/  SHF.L.U64.HI R31, R174.reuse, 0x2, R31 ;  /* 0x00000002ae1f7819 */ /* 0x040fe2000001021f */
[----:B------:R3:W-:Y:S01]  /*4e20*/  STL [R1+0x190], R52 ;  /* 0x0001903401007387 */ /* 0x0007e20000100800 */
[----:B------:R-:W-:Y:S01]  /*4e30*/  IMAD.SHL.U32 R174, R174, 0x4, RZ ;  /* 0x00000004aeae7824 */ /* 0x000fe200078e00ff */
[----:B------:R-:W-:Y:S01]  /*4e40*/  SHF.R.S32.HI R32, RZ, 0x1f, R13 ;  /* 0x0000001fff207819 */ /* 0x000fe2000001140d */
[C---:B-1----:R-:W-:Y:S01]  /*4e50*/  IMAD.X R53, R48.reuse, 0x1, R235, P6 ;  /* 0x0000000130357824 */ /* 0x042fe200030e06eb */
[----:B------:R-:W-:Y:S01]  /*4e60*/  SHF.R.S32.HI R30, RZ, 0x1f, R175 ;  /* 0x0000001fff1e7819 */ /* 0x000fe200000114af */
[----:B------:R-:W-:Y:S01]  /*4e70*/  CS2R R186, SRZ ;  /* 0x0000000000ba7805 */ /* 0x000fe2000001ff00 */
[-C--:B--2---:R-:W-:Y:S01]  /*4e80*/  IADD3 R50, P6, R49, R232.reuse, RZ ;  /* 0x000000e831327210 */ /* 0x084fe20007fde0ff */
[----:B------:R-:W-:Y:S01]  /*4e90*/  CS2R R140, SRZ ;  /* 0x00000000008c7805 */ /* 0x000fe2000001ff00 */
[----:B------:R-:W-:Y:S01]  /*4ea0*/  STL [R1+0x1a4], R53 ;  /* 0x0001a43501007387 */ /* 0x000fe20000100800 */
[----:B------:R-:W-:Y:S01]  /*4eb0*/  SHF.L.U64.HI R32, R13, 0x2, R32 ;  /* 0x000000020d207819 */ /* 0x000fe20000010220 */
[----:B---3--:R-:W-:Y:S01]  /*4ec0*/  IMAD.X R52, R48, 0x1, R234, P5 ;  /* 0x0000000130347824 */ /* 0x008fe200028e06ea */
[-C--:B------:R-:W-:Y:S01]  /*4ed0*/  IADD3 R48, P5, R49, R233.reuse, RZ ;  /* 0x000000e931307210 */ /* 0x080fe20007fbe0ff */
[----:B------:R1:W-:Y:S01]  /*4ee0*/  STL [R1+0x188], R50 ;  /* 0x0001883201007387 */ /* 0x0003e20000100800 */
[C---:B------:R-:W-:Y:S01]  /*4ef0*/  SHF.L.U64.HI R30, R175.reuse, 0x2, R30 ;  /* 0x00000002af1e7819 */ /* 0x040fe2000001021e */
[----:B------:R-:W-:Y:S01]  /*4f00*/  IMAD.SHL.U32 R175, R175, 0x4, RZ ;  /* 0x00000004afaf7824 */ /* 0x000fe200078e00ff */
[----:B------:R-:W-:Y:S01]  /*4f10*/  SHF.R.S32.HI R29, RZ, 0x1f, R188 ;  /* 0x0000001fff1d7819 */ /* 0x000fe200000114bc */
[----:B------:R-:W-:Y:S01]  /*4f20*/  STL [R1+0x19c], R52 ;  /* 0x00019c3401007387 */ /* 0x000fe20000100800 */
[----:B------:R-:W-:Y:S01]  /*4f30*/  SHF.R.S32.HI R28, RZ, 0x1f, R189 ;  /* 0x0000001fff1c7819 */ /* 0x000fe200000114bd */
[----:B------:R-:W-:Y:S01]  /*4f40*/  CS2R R142, SRZ ;  /* 0x00000000008e7805 */ /* 0x000fe2000001ff00 */
[C---:B------:R-:W-:Y:S01]  /*4f50*/  SHF.L.U64.HI R29, R188.reuse, 0x2, R29 ;  /* 0x00000002bc1d7819 */ /* 0x040fe2000001021d */
[----:B------:R2:W-:Y:S01]  /*4f60*/  STL [R1+0x180], R48 ;  /* 0x0001803001007387 */ /* 0x0005e20000100800 */
[----:B------:R-:W-:Y:S01]  /*4f70*/  IMAD.SHL.U32 R188, R188, 0x4, RZ ;  /* 0x00000004bcbc7824 */ /* 0x000fe200078e00ff */
[----:B------:R-:W-:Y:S01]  /*4f80*/  SHF.L.U64.HI R28, R189, 0x2, R28 ;  /* 0x00000002bd1c7819 */ /* 0x000fe2000001021c */
[C---:B-1----:R-:W-:Y:S01]  /*4f90*/  IMAD.X R50, R46.reuse, 0x1, R235, P3 ;  /* 0x000000012e327824 */ /* 0x042fe200018e06eb */
[-C--:B------:R-:W-:Y:S01]  /*4fa0*/  IADD3 R49, P3, R47, R232.reuse, RZ ;  /* 0x000000e82f317210 */ /* 0x080fe20007f7e0ff */
[----:B------:R-:W-:Y:S01]  /*4fb0*/  IMAD.SHL.U32 R189, R189, 0x4, RZ ;  /* 0x00000004bdbd7824 */ /* 0x000fe200078e00ff */
[----:B------:R-:W-:Y:S01]  /*4fc0*/  SHF.R.S32.HI R3, RZ, 0x1f, R190 ;  /* 0x0000001fff037819 */ /* 0x000fe200000114be */
[----:B------:R-:W-:Y:S01]  /*4fd0*/  CS2R R152, SRZ ;  /* 0x0000000000987805 */ /* 0x000fe2000001ff00 */
[----:B------:R-:W-:Y:S01]  /*4fe0*/  STL [R1+0x194], R50 ;  /* 0x0001943201007387 */ /* 0x000fe20000100800 */
[----:B------:R-:W-:Y:S01]  /*4ff0*/  SHF.R.S32.HI R2, RZ, 0x1f, R191 ;  /* 0x0000001fff027819 */ /* 0x000fe200000114bf */
[----:B--2---:R-:W-:Y:S01]  /*5000*/  IMAD.X R48, R46, 0x1, R234, P4 ;  /* 0x000000012e307824 */ /* 0x004fe200020e06ea */
[-C--:B------:R-:W-:Y:S01]  /*5010*/  IADD3 R47, P4, R47, R233.reuse, RZ ;  /* 0x000000e92f2f7210 */ /* 0x080fe20007f9e0ff */
[----:B------:R-:W-:Y:S01]  /*5020*/  IMAD.X R46, R44, 0x1, R235, P6 ;  /* 0x000000012c2e7824 */ /* 0x000fe200030e06eb */
[----:B------:R-:W-:Y:S01]  /*5030*/  STL [R1+0x178], R49 ;  /* 0x0001783101007387 */ /* 0x000fe20000100800 */
[C---:B------:R-:W-:Y:S01]  /*5040*/  SHF.L.U64.HI R26, R190.reuse, 0x2, R3 ;  /* 0x00000002be1a7819 */ /* 0x040fe20000010203 */
[----:B------:R-:W-:Y:S01]  /*5050*/  IMAD.SHL.U32 R190, R190, 0x4, RZ ;  /* 0x00000004bebe7824 */ /* 0x000fe200078e00ff */
[C---:B------:R-:W-:Y:S01]  /*5060*/  SHF.L.U64.HI R25, R191.reuse, 0x2, R2 ;  /* 0x00000002bf197819 */ /* 0x040fe20000010202 */
[----:B------:R1:W-:Y:S01]  /*5070*/  STL [R1+0x18c], R48 ;  /* 0x00018c3001007387 */ /* 0x0003e20000100800 */
[----:B------:R-:W-:Y:S01]  /*5080*/  IMAD.SHL.U32 R191, R191, 0x4, RZ ;  /* 0x00000004bfbf7824 */ /* 0x000fe200078e00ff */
[----:B------:R-:W-:Y:S01]  /*5090*/  SHF.R.S32.HI R15, RZ, 0x1f, R196 ;  /* 0x0000001fff0f7819 */ /* 0x000fe200000114c4 */
[----:B------:R-:W-:Y:S01]  /*50a0*/  CS2R R154, SRZ ;  /* 0x00000000009a7805 */ /* 0x000fe2000001ff00 */
[----:B------:R2:W-:Y:S01]  /*50b0*/  STL [R1+0x170], R47 ;  /* 0x0001702f01007387 */ /* 0x0005e20000100800 */
[----:B------:R-:W-:Y:S01]  /*50c0*/  LOP3.LUT R14, R201, 0x1c, RZ, 0xc0, !PT ;  /* 0x0000001cc90e7812 */ /* 0x000fe200078ec0ff */
[----:B------:R-:W-:Y:S01]  /*50d0*/  CS2R R148, SRZ ;  /* 0x0000000000947805 */ /* 0x000fe2000001ff00 */
[----:B------:R-:W-:Y:S01]  /*50e0*/  SHF.R.S32.HI R24, RZ, 0x1f, R195 ;  /* 0x0000001fff187819 */ /* 0x000fe200000114c3 */
[----:B------:R3:W-:Y:S01]  /*50f0*/  STL [R1+0x184], R46 ;  /* 0x0001842e01007387 */ /* 0x0007e20000100800 */
[C---:B------:R-:W-:Y:S01]  /*5100*/  SHF.L.U64.HI R15, R196.reuse, 0x2, R15 ;  /* 0x00000002c40f7819 */ /* 0x040fe2000001020f */
[----:B------:R-:W-:Y:S01]  /*5110*/  IMAD.SHL.U32 R196, R196, 0x4, RZ ;  /* 0x00000004c4c47824 */ /* 0x000fe200078e00ff */
[-C--:B-1----:R-:W-:Y:S01]  /*5120*/  IADD3 R48, P6, R45, R232.reuse, RZ ;  /* 0x000000e82d307210 */ /* 0x082fe20007fde0ff */
[----:B------:R-:W-:Y:S01]  /*5130*/  IMAD R237, R237, 0x2, R14 ;  /* 0x00000002eded7824 */ /* 0x000fe200078e020e */
[----:B------:R-:W-:Y:S01]  /*5140*/  SHF.R.S32.HI R14, RZ, 0x1f, R197 ;  /* 0x0000001fff0e7819 */ /* 0x000fe200000114c5 */
[----:B--2---:R-:W-:Y:S01]  /*5150*/  IMAD.X R47, R44, 0x1, R234, P5 ;  /* 0x000000012c2f7824 */ /* 0x004fe200028e06ea */
[----:B------:R-:W-:Y:S01]  /*5160*/  SHF.L.U64.HI R24, R195, 0x2, R24 ;  /* 0x00000002c3187819 */ /* 0x000fe20000010218 */
[C---:B------:R-:W-:Y:S01]  /*5170*/  IMAD.X R44, R42.reuse, 0x1, R235, P3 ;  /* 0x000000012a2c7824 */ /* 0x040fe200018e06eb */
[----:B------:R-:W-:Y:S01]  /*5180*/  STL [R1+0x168], R48 ;  /* 0x0001683001007387 */ /* 0x000fe20000100800 */
[-C--:B---3--:R-:W-:Y:S01]  /*5190*/  IADD3 R46, P5, R45, R233.reuse, RZ ;  /* 0x000000e92d2e7210 */ /* 0x088fe20007fbe0ff */
[----:B------:R-:W-:Y:S01]  /*51a0*/  IMAD.X R42, R42, 0x1, R234, P4 ;  /* 0x000000012a2a7824 */ /* 0x000fe200020e06ea */
[-C--:B------:R-:W-:Y:S01]  /*51b0*/  IADD3 R45, P3, R43, R232.reuse, RZ ;  /* 0x000000e82b2d7210 */ /* 0x080fe20007f7e0ff */
[----:B------:R-:W-:Y:S01]  /*51c0*/  STL [R1+0x17c], R47 ;  /* 0x00017c2f01007387 */ /* 0x000fe20000100800 */
[C---:B------:R-:W-:Y:S01]  /*51d0*/  SHF.L.U64.HI R14, R197.reuse, 0x2, R14 ;  /* 0x00000002c50e7819 */ /* 0x040fe2000001020e */
[----:B------:R-:W-:Y:S01]  /*51e0*/  IMAD.SHL.U32 R197, R197, 0x4, RZ ;  /* 0x00000004c5c57824 */ /* 0x000fe200078e00ff */
[----:B------:R-:W-:Y:S01]  /*51f0*/  SHF.R.S32.HI R13, RZ, 0x1f, R198 ;  /* 0x0000001fff0d7819 */ /* 0x000fe200000114c6 */
[----:B------:R-:W-:Y:S01]  /*5200*/  STL [R1+0x160], R46 ;  /* 0x0001602e01007387 */ /* 0x000fe20000100800 */
[----:B------:R-:W-:Y:S01]  /*5210*/  SHF.R.S32.HI R12, RZ, 0x1f, R199 ;  /* 0x0000001fff0c7819 */ /* 0x000fe200000114c7 */
[----:B------:R-:W-:Y:S01]  /*5220*/  IMAD.MOV.U32 R195, RZ, RZ, RZ ;  /* 0x000000ffffc37224 */ /* 0x000fe200078e00ff */
[C---:B------:R-:W-:Y:S01]  /*5230*/  SHF.L.U64.HI R13, R198.reuse, 0x2, R13 ;  /* 0x00000002c60d7819 */ /* 0x040fe2000001020d */
[----:B------:R1:W-:Y:S01]  /*5240*/  STL [R1+0x174], R44 ;  /* 0x0001742c01007387 */ /* 0x0003e20000100800 */
[----:B------:R-:W-:Y:S01]  /*5250*/  IMAD.SHL.U32 R198, R198, 0x4, RZ ;  /* 0x00000004c6c67824 */ /* 0x000fe200078e00ff */
[C---:B------:R-:W-:Y:S01]  /*5260*/  SHF.L.U64.HI R12, R199.reuse, 0x2, R12 ;  /* 0x00000002c70c7819 */ /* 0x040fe2000001020c */
[----:B------:R-:W-:Y:S01]  /*5270*/  IMAD.SHL.U32 R199, R199, 0x4, RZ ;  /* 0x00000004c7c77824 */ /* 0x000fe200078e00ff */
[----:B------:R-:W-:Y:S01]  /*5280*/  STL [R1+0x158], R45 ;  /* 0x0001582d01007387 */ /* 0x000fe20000100800 */
[----:B------:R-:W-:Y:S01]  /*5290*/  SHF.R.S32.HI R11, RZ, 0x1f, R246 ;  /* 0x0000001fff0b7819 */ /* 0x000fe200000114f6 */
[----:B------:R-:W-:Y:S01]  /*52a0*/  CS2R R150, SRZ ;  /* 0x0000000000967805 */ /* 0x000fe2000001ff00 */
[----:B------:R-:W-:Y:S01]  /*52b0*/  SHF.R.S32.HI R10, RZ, 0x1f, R247 ;  /* 0x0000001fff0a7819 */ /* 0x000fe200000114f7 */
[----:B------:R2:W-:Y:S01]  /*52c0*/  STL [R1+0x16c], R42 ;  /* 0x00016c2a01007387 */ /* 0x0005e20000100800 */
[C---:B------:R-:W-:Y:S01]  /*52d0*/  SHF.L.U64.HI R11, R246.reuse, 0x2, R11 ;  /* 0x00000002f60b7819 */ /* 0x040fe2000001020b */
[----:B------:R-:W-:Y:S01]  /*52e0*/  IMAD.SHL.U32 R246, R246, 0x4, RZ ;  /* 0x00000004f6f67824 */ /* 0x000fe200078e00ff */
[-C--:B-1----:R-:W-:Y:S01]  /*52f0*/  IADD3 R44, P4, R43, R233.reuse, RZ ;  /* 0x000000e92b2c7210 */ /* 0x082fe20007f9e0ff */
[C---:B------:R-:W-:Y:S01]  /*5300*/  IMAD.X R43, R40.reuse, 0x1, R235, P6 ;  /* 0x00000001282b7824 */ /* 0x040fe200030e06eb */
[----:B------:R-:W-:Y:S01]  /*5310*/  SHF.R.S32.HI R8, RZ, 0x1f, R249 ;  /* 0x0000001fff087819 */ /* 0x000fe200000114f9 */
[----:B------:R-:W-:Y:S01]  /*5320*/  IMAD.X R40, R40, 0x1, R234, P5 ;  /* 0x0000000128287824 */ /* 0x000fe200028e06ea */
[----:B------:R-:W-:Y:S01]  /*5330*/  SHF.L.U64.HI R10, R247, 0x2, R10 ;  /* 0x00000002f70a7819 */ /* 0x000fe2000001020a */
[----:B------:R-:W-:Y:S01]  /*5340*/  STL [R1+0x150], R44 ;  /* 0x0001502c01007387 */ /* 0x000fe20000100800 */
[----:B------:R-:W-:Y:S01]  /*5350*/  SHF.R.S32.HI R9, RZ, 0x1f, R248 ;  /* 0x0000001fff097819 */ /* 0x000fe200000114f8 */
[----:B------:R-:W-:Y:S01]  /*5360*/  CS2R R144, SRZ ;  /* 0x0000000000907805 */ /* 0x000fe2000001ff00 */
[CC--:B--2---:R-:W-:Y:S01]  /*5370*/  IADD3 R42, P6, R41.reuse, R232.reuse, RZ ;  /* 0x000000e8292a7210 */ /* 0x0c4fe20007fde0ff */
[----:B------:R-:W-:Y:S01]  /*5380*/  STL [R1+0x164], R43 ;  /* 0x0001642b01007387 */ /* 0x000fe20000100800 */
[-C--:B------:R-:W-:Y:S01]  /*5390*/  IADD3 R41, P5, R41, R233.reuse, RZ ;  /* 0x000000e929297210 */ /* 0x080fe20007fbe0ff */
[----:B------:R-:W-:Y:S01]  /*53a0*/  CS2R R146, SRZ ;  /* 0x0000000000927805 */ /* 0x000fe2000001ff00 */
[C---:B------:R-:W-:Y:S01]  /*53b0*/  SHF.L.U64.HI R8, R249.reuse, 0x2, R8 ;  /* 0x00000002f9087819 */ /* 0x040fe20000010208 */
[----:B------:R1:W-:Y:S01]  /*53c0*/  STL [R1+0x148], R42 ;  /* 0x0001482a01007387 */ /* 0x0003e20000100800 */
[----:B------:R-:W-:Y:S01]  /*53d0*/  IMAD.SHL.U32 R249, R249, 0x4, RZ ;  /* 0x00000004f9f97824 */ /* 0x000fe200078e00ff */
[----:B------:R-:W-:Y:S01]  /*53e0*/  SHF.R.S32.HI R5, RZ, 0x1f, R250 ;  /* 0x0000001fff057819 */ /* 0x000fe200000114fa */
[----:B------:R-:W-:Y:S01]  /*53f0*/  CS2R R156, SRZ ;  /* 0x00000000009c7805 */ /* 0x000fe2000001ff00 */
        /* <DEDUP_REMOVED lines=8> */
[----:B------:R-:W-:Y:S01]  /*5480*/  LOP3.LUT R0, R201, 0x3, RZ, 0xc0, !PT ;  /* 0x00000003c9007812 */ /* 0x000fe200078ec0ff */
[----:B------:R-:W-:Y:S01]  /*5490*/  CS2R R160, SRZ ;  /* 0x0000000000a07805 */ /* 0x000fe2000001ff00 */
[-C--:B--2---:R-:W-:Y:S01]  /*54a0*/  IADD3 R40, P3, R35, R232.reuse, RZ ;  /* 0x000000e823287210 */ /* 0x084fe20007f7e0ff */
[----:B------:R-:W-:Y:S01]  /*54b0*/  CS2R R162, SRZ ;  /* 0x0000000000a27805 */ /* 0x000fe2000001ff00 */
[----:B------:R-:W-:Y:S01]  /*54c0*/  STL [R1+0x154], R42 ;  /* 0x0001542a01007387 */ /* 0x000fe20000100800 */
[----:B------:R-:W-:Y:S01]  /*54d0*/  SHF.L.U64.HI R4, R251, 0x2, R4 ;  /* 0x00000002fb047819 */ /* 0x000fe20000010204 */
[----:B---3--:R-:W-:Y:S01]  /*54e0*/  IMAD.X R41, R34, 0x1, R234, P4 ;  /* 0x0000000122297824 */ /* 0x008fe200020e06ea */
[----:B------:R-:W-:Y:S01]  /*54f0*/  IADD3 R34, P4, R35, R233, RZ ;  /* 0x000000e923227210 */ /* 0x000fe20007f9e0ff */
[----:B------:R1:W-:Y:S01]  /*5500*/  STL [R1+0x138], R40 ;  /* 0x0001382801007387 */ /* 0x0003e20000100800 */
[----:B------:R-:W-:Y:S01]  /*5510*/  IMAD.SHL.U32 R251, R251, 0x4, RZ ;  /* 0x00000004fbfb7824 */ /* 0x000fe200078e00ff */
[----:B------:R-:W-:Y:S01]  /*5520*/  SHF.R.S32.HI R17, RZ, 0x1f, R244 ;  /* 0x0000001fff117819 */ /* 0x000fe200000114f4 */
[----:B------:R-:W-:Y:S01]  /*5530*/  IMAD R0, R0, 0x420, RZ ;  /* 0x0000042000007824 */ /* 0x000fe200078e02ff */
[----:B------:R-:W-:Y:S01]  /*5540*/  STL [R1+0x14c], R41 ;  /* 0x00014c2901007387 */ /* 0x000fe20000100800 */
[----:B------:R-:W-:Y:S01]  /*5550*/  LEA R205, P2, R204, UR5, 0x2 ;  /* 0x00000005cccd7c11 */ /* 0x000fe2000f8410ff */
[----:B------:R-:W-:Y:S01]  /*5560*/  CS2R R164, SRZ ;  /* 0x0000000000a47805 */ /* 0x000fe2000001ff00 */
[----:B------:R-:W-:Y:S01]  /*5570*/  SHF.L.U64.HI R244, R244, 0x2, R17 ;  /* 0x00000002f4f47819 */ /* 0x000fe20000010211 */
[----:B------:R2:W-:Y:S01]  /*5580*/  STL [R1+0x130], R34 ;  /* 0x0001302201007387 */ /* 0x0005e20000100800 */
[----:B------:R-:W-:Y:S01]  /*5590*/  SHF.R.S32.HI R17, RZ, 0x1f, R204 ;  /* 0x0000001fff117819 */ /* 0x000fe200000114cc */
[----:B-1----:R-:W-:Y:S01]  /*55a0*/  IMAD.X R40, R33, 0x1, R235, P6 ;  /* 0x0000000121287824 */ /* 0x002fe200030e06eb */
[-C--:B------:R-:W-:Y:S01]  /*55b0*/  IADD3 R35, P6, R174, R232.reuse, RZ ;  /* 0x000000e8ae237210 */ /* 0x080fe20007fde0ff */
[----:B------:R-:W-:Y:S01]  /*55c0*/  CS2R R166, SRZ ;  /* 0x0000000000a67805 */ /* 0x000fe2000001ff00 */
[----:B------:R-:W-:Y:S01]  /*55d0*/  LOP3.LUT R237, R0, R237, RZ, 0x3c, !PT ;  /* 0x000000ed00ed7212 */ /* 0x000fe200078e3cff */
[----:B------:R-:W-:Y:S01]  /*55e0*/  IMAD.MOV.U32 R0, RZ, RZ, R252 ;  /* 0x000000ffff007224 */ /* 0x000fe200078e00fc */
[----:B------:R-:W-:Y:S01]  /*55f0*/  STL [R1+0x144], R40 ;  /* 0x0001442801007387 */ /* 0x000fe20000100800 */
[----:B------:R-:W-:Y:S01]  /*5600*/  LOP3.LUT R16, R201, 0x7, RZ, 0xc0, !PT ;  /* 0x00000007c9107812 */ /* 0x000fe200078ec0ff */
[----:B------:R-:W-:Y:S01]  /*5610*/  CS2R R168, SRZ ;  /* 0x0000000000a87805 */ /* 0x000fe2000001ff00 */
[----:B--2---:R-:W-:Y:S01]  /*5620*/  IMAD.X R34, R33, 0x1, R234, P5 ;  /* 0x0000000121227824 */ /* 0x004fe200028e06ea */
[-C--:B------:R-:W-:Y:S01]  /*5630*/  IADD3 R33, P5, R174, R233.reuse, RZ ;  /* 0x000000e9ae217210 */ /* 0x080fe20007fbe0ff */
[----:B------:R1:W-:Y:S01]  /*5640*/  STL [R1+0x128], R35 ;  /* 0x0001282301007387 */ /* 0x0003e20000100800 */
[----:B------:R-:W-:Y:S01]  /*5650*/  SHF.R.S32.HI R19, RZ, 0x1f, R202 ;  /* 0x0000001fff137819 */ /* 0x000fe200000114ca */
[----:B------:R-:W-:Y:S01]  /*5660*/  IMAD R16, R16, 0x90, RZ ;  /* 0x0000009010107824 */ /* 0x000fe200078e02ff */
[----:B------:R-:W-:Y:S01]  /*5670*/  LEA R203, P1, R202, UR5, 0x2 ;  /* 0x00000005cacb7c11 */ /* 0x000fe2000f8210ff */
[----:B------:R2:W-:Y:S01]  /*5680*/  STL [R1+0x13c], R34 ;  /* 0x00013c2201007387 */ /* 0x0005e20000100800 */
[----:B------:R-:W-:Y:S01]  /*5690*/  SHF.R.S32.HI R252, RZ, 0x1f, R59 ;  /* 0x0000001ffffc7819 */ /* 0x000fe2000001143b */
[----:B------:R-:W-:Y:S01]  /*56a0*/  CS2R R170, SRZ ;  /* 0x0000000000aa7805 */ /* 0x000fe2000001ff00 */
[----:B------:R-:W-:Y:S01]  /*56b0*/  SHF.R.S32.HI R21, RZ, 0x1f, R200 ;  /* 0x0000001fff157819 */ /* 0x000fe200000114c8 */
[----:B------:R3:W-:Y:S01]  /*56c0*/  STL [R1+0x120], R33 ;  /* 0x0001202101007387 */ /* 0x0007e20000100800 */
[----:B------:R-:W-:Y:S01]  /*56d0*/  LEA R201, P0, R200, UR5, 0x2 ;  /* 0x00000005c8c97c11 */ /* 0x000fe2000f8010ff */
[----:B-1----:R-:W-:Y:S01]  /*56e0*/  IMAD.X R35, R32, 0x1, R235, P3 ;  /* 0x0000000120237824 */ /* 0x002fe200018e06eb */
[----:B------:R-:W-:Y:S01]  /*56f0*/  LEA.HI.X R204, R204, UR10, R17, 0x2, P2 ;  /* 0x0000000acccc7c11 */ /* 0x000fe200090f1411 */
[----:B------:R-:W-:Y:S01]  /*5700*/  CS2R R116, SRZ ;  /* 0x0000000000747805 */ /* 0x000fe2000001ff00 */
[----:B------:R-:W-:Y:S01]  /*5710*/  SHF.R.S32.HI R17, RZ, 0x1f, R212 ;  /* 0x0000001fff117819 */ /* 0x000fe200000114d4 */
[----:B------:R-:W-:Y:S01]  /*5720*/  CS2R R118, SRZ ;  /* 0x0000000000767805 */ /* 0x000fe2000001ff00 */
[CC--:B--2---:R-:W-:Y:S01]  /*5730*/  IADD3 R34, P3, R175.reuse, R232.reuse, RZ ;  /* 0x000000e8af227210 */ /* 0x0c4fe20007f7e0ff */
[----:B------:R-:W-:Y:S01]  /*5740*/  STL [R1+0x134], R35 ;  /* 0x0001342301007387 */ /* 0x000fe20000100800 */
[----:B------:R-:W-:Y:S01]  /*5750*/  LEA R213, P2, R212, UR5, 0x2 ;  /* 0x00000005d4d57c11 */ /* 0x000fe2000f8410ff */
[----:B---3--:R-:W-:Y:S01]  /*5760*/  IMAD.X R33, R32, 0x1, R234, P4 ;  /* 0x0000000120217824 */ /* 0x008fe200020e06ea */
[-C--:B------:R-:W-:Y:S01]  /*5770*/  IADD3 R32, P4, R175, R233.reuse, RZ ;  /* 0x000000e9af207210 */ /* 0x080fe20007f9e0ff */
[----:B------:R1:W-:Y:S01]  /*5780*/  STL [R1+0x118], R34 ;  /* 0x0001182201007387 */ /* 0x0003e20000100800 */
[----:B------:R-:W-:Y:S01]  /*5790*/  LEA.HI.X R202, R202, UR10, R19, 0x2, P1 ;  /* 0x0000000acaca7c11 */ /* 0x000fe200088f1413 */
[----:B------:R-:W-:Y:S01]  /*57a0*/  CS2R R112, SRZ ;  /* 0x0000000000707805 */ /* 0x000fe2000001ff00 */
[C---:B------:R-:W-:Y:S01]  /*57b0*/  SHF.L.U64.HI R252, R59.reuse, 0x2, R252 ;  /* 0x000000023bfc7819 */ /* 0x040fe200000102fc */
[----:B------:R2:W-:Y:S01]  /*57c0*/  STL [R1+0x12c], R33 ;  /* 0x00012c2101007387 */ /* 0x0005e20000100800 */
[----:B------:R-:W-:Y:S01]  /*57d0*/  SHF.R.S32.HI R2, RZ, 0x1f, R245 ;  /* 0x0000001fff027819 */ /* 0x000fe200000114f5 */
[----:B------:R-:W-:Y:S01]  /*57e0*/  IMAD.SHL.U32 R59, R59, 0x4, RZ ;  /* 0x000000043b3b7824 */ /* 0x000fe200078e00ff */
[----:B------:R-:W-:Y:S01]  /*57f0*/  LEA.HI.X R200, R200, UR10, R21, 0x2, P0 ;  /* 0x0000000ac8c87c11 */ /* 0x000fe200080f1415 */
[----:B------:R3:W-:Y:S01]  /*5800*/  STL [R1+0x110], R32 ;  /* 0x0001102001007387 */ /* 0x0007e20000100800 */
[----:B------:R-:W-:Y:S01]  /*5810*/  SHF.R.S32.HI R19, RZ, 0x1f, R210 ;  /* 0x0000001fff137819 */ /* 0x000fe200000114d2 */
[C---:B-1----:R-:W-:Y:S01]  /*5820*/  IMAD.X R34, R31.reuse, 0x1, R235, P6 ;  /* 0x000000011f227824 */ /* 0x042fe200030e06eb */
[----:B------:R-:W-:Y:S01]  /*5830*/  LEA R211, P1, R210, UR5, 0x2 ;  /* 0x00000005d2d37c11 */ /* 0x000fe2000f8210ff */
[----:B------:R-:W-:Y:S01]  /*5840*/  CS2R R114, SRZ ;  /* 0x0000000000727805 */ /* 0x000fe2000001ff00 */
[----:B------:R-:W-:Y:S01]  /*5850*/  SHF.R.S32.HI R21, RZ, 0x1f, R208 ;  /* 0x0000001fff157819 */ /* 0x000fe200000114d0 */
[----:B------:R-:W-:Y:S01]  /*5860*/  CS2R R108, SRZ ;  /* 0x00000000006c7805 */ /* 0x000fe2000001ff00 */
[-C--:B--2---:R-:W-:Y:S01]  /*5870*/  IADD3 R33, P6, R188, R232.reuse, RZ ;  /* 0x000000e8bc217210 */ /* 0x084fe20007fde0ff */
[----:B------:R-:W-:Y:S01]  /*5880*/  STL [R1+0x124], R34 ;  /* 0x0001242201007387 */ /* 0x000fe20000100800 */
[----:B------:R-:W-:Y:S01]  /*5890*/  LEA R209, P0, R208, UR5, 0x2 ;  /* 0x00000005d0d17c11 */ /* 0x000fe2000f8010ff */
[----:B---3--:R-:W-:Y:S01]  /*58a0*/  IMAD.X R32, R31, 0x1, R234, P5 ;  /* 0x000000011f207824 */ /* 0x008fe200028e06ea */
[-C--:B------:R-:W-:Y:S01]  /*58b0*/  IADD3 R31, P5, R188, R233.reuse, RZ ;  /* 0x000000e9bc1f7210 */ /* 0x080fe20007fbe0ff */
[----:B------:R1:W-:Y:S01]  /*58c0*/  STL [R1+0x108], R33 ;  /* 0x0001082101007387 */ /* 0x0003e20000100800 */
[----:B------:R-:W-:Y:S01]  /*58d0*/  LEA.HI.X R212, R212, UR10, R17, 0x2, P2 ;  /* 0x0000000ad4d47c11 */ /* 0x000fe200090f1411 */
[----:B------:R-:W-:Y:S01]  /*58e0*/  CS2R R110, SRZ ;  /* 0x00000000006e7805 */ /* 0x000fe2000001ff00 */
[----:B------:R-:W-:Y:S01]  /*58f0*/  SHF.R.S32.HI R17, RZ, 0x1f, R220 ;  /* 0x0000001fff117819 */ /* 0x000fe200000114dc */
[----:B------:R2:W-:Y:S01]  /*5900*/  STL [R1+0x11c], R32 ;  /* 0x00011c2001007387 */ /* 0x0005e20000100800 */
[----:B------:R-:W-:Y:S01]  /*5910*/  LEA R221, P2, R220, UR5, 0x2 ;  /* 0x00000005dcdd7c11 */ /* 0x000fe2000f8410ff */
[----:B------:R-:W-:Y:S01]  /*5920*/  CS2R R104, SRZ ;  /* 0x0000000000687805 */ /* 0x000fe2000001ff00 */
[----:B------:R-:W-:Y:S01]  /*5930*/  SHF.L.U64.HI R3, R245, 0x2, R2 ;  /* 0x00000002f5037819 */ /* 0x000fe20000010202 */
[----:B------:R3:W-:Y:S01]  /*5940*/  STL [R1+0x100], R31 ;  /* 0x0001001f01007387 */ /* 0x0007e20000100800 */
[----:B------:R-:W-:Y:S01]  /*5950*/  LEA.HI.X R210, R210, UR10, R19, 0x2, P1 ;  /* 0x0000000ad2d27c11 */ /* 0x000fe200088f1413 */
        /* <DEDUP_REMOVED lines=11> */
[----:B------:R-:W-:Y:S01]  /*5a10*/  SHF.R.S32.HI R21, RZ, 0x1f, R216 ;  /* 0x0000001fff157819 */ /* 0x000fe200000114d8 */
[----:B------:R-:W-:Y:S01]  /*5a20*/  CS2R R102, SRZ ;  /* 0x0000000000667805 */ /* 0x000fe2000001ff00 */
[----:B------:R-:W-:Y:S01]  /*5a30*/  LEA R217, P0, R216, UR5, 0x2 ;  /* 0x00000005d8d97c11 */ /* 0x000fe2000f8010ff */
[----:B------:R2:W-:Y:S01]  /*5a40*/  STL [R1+0x10c], R31 ;  /* 0x00010c1f01007387 */ /* 0x0005e20000100800 */
[----:B------:R-:W-:Y:S01]  /*5a50*/  LEA.HI.X R220, R220, UR10, R17, 0x2, P2 ;  /* 0x0000000adcdc7c11 */ /* 0x000fe200090f1411 */
[----:B------:R-:W-:Y:S01]  /*5a60*/  CS2R R96, SRZ ;  /* 0x0000000000607805 */ /* 0x000fe2000001ff00 */
[----:B------:R-:W-:Y:S01]  /*5a70*/  SHF.R.S32.HI R248, RZ, 0x1f, R172 ;  /* 0x0000001ffff87819 */ /* 0x000fe200000114ac */
[----:B------:R3:W-:Y:S01]  /*5a80*/  STL [R1+0xf0], R30 ;  /* 0x0000f01e01007387 */ /* 0x0007e20000100800 */
[----:B------:R-:W-:Y:S01]  /*5a90*/  SHF.R.S32.HI R17, RZ, 0x1f, R228 ;  /* 0x0000001fff117819 */ /* 0x000fe200000114e4 */
[C---:B-1----:R-:W-:Y:S01]  /*5aa0*/  IMAD.X R32, R29.reuse, 0x1, R235, P6 ;  /* 0x000000011d207824 */ /* 0x042fe200030e06eb */
[----:B------:R-:W-:Y:S01]  /*5ab0*/  LEA R229, P2, R228, UR5, 0x2 ;  /* 0x00000005e4e57c11 */ /* 0x000fe2000f8410ff */
[----:B------:R-:W-:Y:S01]  /*5ac0*/  CS2R R98, SRZ ;  /* 0x0000000000627805 */ /* 0x000fe2000001ff00 */
[----:B------:R-:W-:Y:S01]  /*5ad0*/  LEA.HI.X R218, R218, UR10, R19, 0x2, P1 ;  /* 0x0000000adada7c11 */ /* 0x000fe200088f1413 */
[----:B------:R-:W-:Y:S01]  /*5ae0*/  CS2R R92, SRZ ;  /* 0x00000000005c7805 */ /* 0x000fe2000001ff00 */
[-C--:B--2---:R-:W-:Y:S01]  /*5af0*/  IADD3 R31, P6, R190, R232.reuse, RZ ;  /* 0x000000e8be1f7210 */ /* 0x084fe20007fde0ff */
[----:B------:R-:W-:Y:S01]  /*5b00*/  STL [R1+0x104], R32 ;  /* 0x0001042001007387 */ /* 0x000fe20000100800 */
[----:B------:R-:W-:Y:S01]  /*5b10*/  LEA.HI.X R216, R216, UR10, R21, 0x2, P0 ;  /* 0x0000000ad8d87c11 */ /* 0x000fe200080f1415 */
[----:B---3--:R-:W-:Y:S01]  /*5b20*/  IMAD.X R30, R29, 0x1, R234, P5 ;  /* 0x000000011d1e7824 */ /* 0x008fe200028e06ea */
[-C--:B------:R-:W-:Y:S01]  /*5b30*/  IADD3 R29, P5, R190, R233.reuse, RZ ;  /* 0x000000e9be1d7210 */ /* 0x080fe20007fbe0ff */
[----:B------:R1:W-:Y:S01]  /*5b40*/  STL [R1+0xe8], R31 ;  /* 0x0000e81f01007387 */ /* 0x0003e20000100800 */
[----:B------:R-:W-:Y:S01]  /*5b50*/  SHF.R.S32.HI R19, RZ, 0x1f, R226 ;  /* 0x0000001fff137819 */ /* 0x000fe200000114e2 */
[----:B------:R-:W-:Y:S01]  /*5b60*/  CS2R R94, SRZ ;  /* 0x00000000005e7805 */ /* 0x000fe2000001ff00 */
[----:B------:R-:W-:Y:S01]  /*5b70*/  LEA R227, P1, R226, UR5, 0x2 ;  /* 0x00000005e2e37c11 */ /* 0x000fe2000f8210ff */
[----:B------:R2:W-:Y:S01]  /*5b80*/  STL [R1+0xfc], R30 ;  /* 0x0000fc1e01007387 */ /* 0x0005e20000100800 */
[----:B------:R-:W-:Y:S01]  /*5b90*/  SHF.L.U64.HI R248, R172, 0x2, R248 ;  /* 0x00000002acf87819 */ /* 0x000fe200000102f8 */
[----:B------:R-:W-:Y:S01]  /*5ba0*/  CS2R R76, SRZ ;  /* 0x00000000004c7805 */ /* 0x000fe2000001ff00 */
[----:B------:R-:W-:Y:S01]  /*5bb0*/  SHF.R.S32.HI R61, RZ, 0x1f, R173 ;  /* 0x0000001fff3d7819 */ /* 0x000fe200000114ad */
[----:B------:R3:W-:Y:S01]  /*5bc0*/  STL [R1+0xe0], R29 ;  /* 0x0000e01d01007387 */ /* 0x0007e20000100800 */
[----:B------:R-:W-:Y:S01]  /*5bd0*/  SHF.R.S32.HI R21, RZ, 0x1f, R224 ;  /* 0x0000001fff157819 */ /* 0x000fe200000114e0 */
[----:B-1----:R-:W-:Y:S01]  /*5be0*/  IMAD.X R31, R28, 0x1, R235, P3 ;  /* 0x000000011c1f7824 */ /* 0x002fe200018e06eb */
[----:B------:R-:W-:Y:S01]  /*5bf0*/  LEA R225, P0, R224, UR5, 0x2 ;  /* 0x00000005e0e17c11 */ /* 0x000fe2000f8010ff */
[----:B------:R-:W-:Y:S01]  /*5c00*/  CS2R R78, SRZ ;  /* 0x00000000004e7805 */ /* 0x000fe2000001ff00 */
[----:B------:R-:W-:Y:S01]  /*5c10*/  LEA.HI.X R228, R228, UR10, R17, 0x2, P2 ;  /* 0x0000000ae4e47c11 */ /* 0x000fe200090f1411 */
[----:B------:R-:W-:Y:S01]  /*5c20*/  CS2R R176, SRZ ;  /* 0x0000000000b07805 */ /* 0x000fe2000001ff00 */
[-C--:B--2---:R-:W-:Y:S01]  /*5c30*/  IADD3 R30, P3, R191, R232.reuse, RZ ;  /* 0x000000e8bf1e7210 */ /* 0x084fe20007f7e0ff */
[----:B------:R-:W-:Y:S01]  /*5c40*/  STL [R1+0xf4], R31 ;  /* 0x0000f41f01007387 */ /* 0x000fe20000100800 */
[----:B------:R-:W-:Y:S01]  /*5c50*/  LEA R2, P2, R173, c[0x0][0x160], 0x3 ;  /* 0x00005800ad027a11 */ /* 0x000fe200078418ff */
[----:B---3--:R-:W-:Y:S01]  /*5c60*/  IMAD.X R29, R28, 0x1, R234, P4 ;  /* 0x000000011c1d7824 */ /* 0x008fe200020e06ea */
[-C--:B------:R-:W-:Y:S01]  /*5c70*/  IADD3 R28, P4, R191, R233.reuse, RZ ;  /* 0x000000e9bf1c7210 */ /* 0x080fe20007f9e0ff */
[----:B------:R1:W-:Y:S01]  /*5c80*/  STL [R1+0xd8], R30 ;  /* 0x0000d81e01007387 */ /* 0x0003e20000100800 */
[----:B------:R-:W-:Y:S01]  /*5c90*/  LEA.HI.X R226, R226, UR10, R19, 0x2, P1 ;  /* 0x0000000ae2e27c11 */ /* 0x000fe200088f1413 */
[----:B------:R-:W-:Y:S01]  /*5ca0*/  CS2R R178, SRZ ;  /* 0x0000000000b27805 */ /* 0x000fe2000001ff00 */
[----:B------:R-:W-:Y:S01]  /*5cb0*/  LEA.HI.X R224, R224, UR10, R21, 0x2, P0 ;  /* 0x0000000ae0e07c11 */ /* 0x000fe200080f1415 */
[----:B------:R2:W-:Y:S01]  /*5cc0*/  STL [R1+0xec], R29 ;  /* 0x0000ec1d01007387 */ /* 0x0005e20000100800 */
[CC--:B------:R-:W-:Y:S01]  /*5cd0*/  IADD3 R247, P1, R245.reuse, R232.reuse, RZ ;  /* 0x000000e8f5f77210 */ /* 0x0c0fe20007f3e0ff */
[----:B------:R-:W-:Y:S01]  /*5ce0*/  CS2R R20, SRZ ;  /* 0x0000000000147805 */ /* 0x000fe2000001ff00 */
[-C--:B------:R-:W-:Y:S01]  /*5cf0*/  IADD3 R245, P0, R245, R233.reuse, RZ ;  /* 0x000000e9f5f57210 */ /* 0x080fe20007f1e0ff */
[----:B------:R3:W-:Y:S01]  /*5d00*/  STL [R1+0xd0], R28 ;  /* 0x0000d01c01007387 */ /* 0x0007e20000100800 */
[----:B------:R-:W-:Y:S01]  /*5d10*/  SHF.R.S32.HI R18, RZ, 0x1f, R7 ;  /* 0x0000001fff127819 */ /* 0x000fe20000011407 */
[----:B-1----:R-:W-:Y:S01]  /*5d20*/  IMAD.X R30, R26, 0x1, R235, P6 ;  /* 0x000000011a1e7824 */ /* 0x002fe200030e06eb */
[----:B------:R-:W-:Y:S01]  /*5d30*/  LOP3.LUT R239, R16, 0x30, R239, 0x78, !PT ;  /* 0x0000003010ef7812 */ /* 0x000fe200078e78ef */
[----:B------:R-:W-:Y:S01]  /*5d40*/  CS2R R180, SRZ ;  /* 0x0000000000b47805 */ /* 0x000fe2000001ff00 */
[----:B------:R-:W-:Y:S01]  /*5d50*/  SHF.R.S32.HI R238, RZ, 0x5, R238 ;  /* 0x00000005ffee7819 */ /* 0x000fe200000114ee */
[----:B------:R-:W-:Y:S01]  /*5d60*/  CS2R R16, SRZ ;  /* 0x0000000000107805 */ /* 0x000fe2000001ff00 */
[-C--:B--2---:R-:W-:Y:S01]  /*5d70*/  IADD3 R29, P6, R27, R232.reuse, RZ ;  /* 0x000000e81b1d7210 */ /* 0x084fe20007fde0ff */
[----:B------:R-:W-:Y:S01]  /*5d80*/  STL [R1+0xe4], R30 ;  /* 0x0000e41e01007387 */ /* 0x000fe20000100800 */
[----:B------:R-:W-:Y:S01]  /*5d90*/  SHF.L.U64.HI R7, R7, 0x2, R18 ;  /* 0x0000000207077819 */ /* 0x000fe20000010212 */
[--C-:B---3--:R-:W-:Y:S01]  /*5da0*/  IMAD.X R28, R26, 0x1, R234.reuse, P5 ;  /* 0x000000011a1c7824 */ /* 0x108fe200028e06ea */
[-C--:B------:R-:W-:Y:S01]  /*5db0*/  IADD3 R27, P5, R27, R233.reuse, RZ ;  /* 0x000000e91b1b7210 */ /* 0x080fe20007fbe0ff */
[C-C-:B------:R-:W-:Y:S01]  /*5dc0*/  IMAD.X R26, R25.reuse, 0x1, R235.reuse, P3 ;  /* 0x00000001191a7824 */ /* 0x140fe200018e06eb */
[----:B------:R-:W-:Y:S01]  /*5dd0*/  STL [R1+0xc8], R29 ;  /* 0x0000c81d01007387 */ /* 0x000fe20000100800 */
[----:B------:R-:W-:Y:S01]  /*5de0*/  CS2R R18, SRZ ;  /* 0x0000000000127805 */ /* 0x000fe2000001ff00 */
[----:B------:R-:W-:Y:S01]  /*5df0*/  CS2R R182, SRZ ;  /* 0x0000000000b67805 */ /* 0x000fe2000001ff00 */
[----:B------:R-:W-:Y:S01]  /*5e00*/  CS2R R36, SRZ ;  /* 0x0000000000247805 */ /* 0x000fe2000001ff00 */
[----:B------:R1:W-:Y:S01]  /*5e10*/  STL [R1+0xdc], R28 ;  /* 0x0000dc1c01007387 */ /* 0x0003e20000100800 */
        /* <DEDUP_REMOVED lines=9> */
[----:B-1----:R-:W-:Y:S01]  /*5eb0*/  IADD3 R28, P3, R196, R232, RZ ;  /* 0x000000e8c41c7210 */ /* 0x002fe20007f7e0ff */
[----:B------:R-:W-:Y:S01]  /*5ec0*/  CS2R R80, SRZ ;  /* 0x0000000000507805 */ /* 0x000fe2000001ff00 */
[----:B------:R-:W-:Y:S01]  /*5ed0*/  CS2R R82, SRZ ;  /* 0x0000000000527805 */ /* 0x000fe2000001ff00 */
[----:B------:R-:W-:Y:S01]  /*5ee0*/  USHF.L.U32 UR10, UR4, 0x2, URZ ;  /* 0x00000002040a7899 */ /* 0x000fe2000800063f */
[----:B--2---:R-:W-:Y:S01]  /*5ef0*/  IMAD.X R27, R25, 0x1, R234, P4 ;  /* 0x00000001191b7824 */ /* 0x004fe200020e06ea */
[----:B------:R-:W-:Y:S01]  /*5f00*/  STL [R1+0xb8], R28 ;  /* 0x0000b81c01007387 */ /* 0x000fe20000100800 */
[----:B------:R-:W-:Y:S01]  /*5f10*/  IMAD.X R25, R24, 0x1, R235, P6 ;  /* 0x0000000118197824 */ /* 0x000fe200030e06eb */
[----:B------:R-:W-:Y:S01]  /*5f20*/  USHF.L.U64.HI UR6, UR4, 0x2, UR6 ;  /* 0x0000000204067899 */ /* 0x000fe20008010206 */
[----:B---3--:R-:W-:Y:S01]  /*5f30*/  IADD3 R26, P4, R196, R233, RZ ;  /* 0x000000e9c41a7210 */ /* 0x008fe20007f9e0ff */
[----:B------:R1:W-:Y:S01]  /*5f40*/  STL [R1+0xcc], R27 ;  /* 0x0000cc1b01007387 */ /* 0x0003e20000100800 */
[----:B------:R-:W-:-:S02]  /*5f50*/  UMOV UR5, 0x1 ;  /* 0x0000000100057882 */ /* 0x000fc40000000000 */
[----:B------:R-:W-:Y:S01]  /*5f60*/  UMOV UR4, 0xffffffff ;  /* 0xffffffff00047882 */ /* 0x000fe20000000000 */
[----:B------:R2:W-:Y:S04]  /*5f70*/  STL [R1+0xb0], R26 ;  /* 0x0000b01a01007387 */ /* 0x0005e80000100800 */
[----:B------:R3:W-:Y:S01]  /*5f80*/  STL [R1+0xc4], R25 ;  /* 0x0000c41901007387 */ /* 0x0007e20000100800 */
[----:B-1----:R-:W-:Y:S01]  /*5f90*/  IADD3 R27, P6, R197, R232, RZ ;  /* 0x000000e8c51b7210 */ /* 0x002fe20007fde0ff */
[----:B--2---:R-:W-:-:S04]  /*5fa0*/  IMAD.X R26, R24, 0x1, R234, P5 ;  /* 0x00000001181a7824 */ /* 0x004fc800028e06ea */
[----:B------:R-:W-:Y:S01]  /*5fb0*/  STL [R1+0xa8], R27 ;  /* 0x0000a81b01007387 */ /* 0x000fe20000100800 */
[----:B------:R-:W-:Y:S01]  /*5fc0*/  IMAD.X R24, R15, 0x1, R235, P3 ;  /* 0x000000010f187824 */ /* 0x000fe200018e06eb */
[----:B---3--:R-:W-:Y:S02]  /*5fd0*/  IADD3 R25, P5, R197, R233, RZ ;  /* 0x000000e9c5197210 */ /* 0x008fe40007fbe0ff */
[----:B------:R1:W-:Y:S04]  /*5fe0*/  STL [R1+0xbc], R26 ;  /* 0x0000bc1a01007387 */ /* 0x0003e80000100800 */
        /* <DEDUP_REMOVED lines=21> */
[--C-:B------:R-:W-:Y:S01]  /*6140*/  IMAD.X R13, R12, 0x1, R235.reuse, P6 ;  /* 0x000000010c0d7824 */ /* 0x100fe200030e06eb */
[----:B---3--:R-:W-:Y:S02]  /*6150*/  IADD3 R14, P4, R246, R233, RZ ;  /* 0x000000e9f60e7210 */ /* 0x008fe40007f9e0ff */
[----:B------:R1:W-:Y:S01]  /*6160*/  STL [R1+0x8c], R15 ;  /* 0x00008c0f01007387 */ /* 0x0003e20000100800 */
[C---:B------:R-:W-:Y:S01]  /*6170*/  IMAD.X R246, R244.reuse, 0x1, R235, P1 ;  /* 0x00000001f4f67824 */ /* 0x040fe200008e06eb */
[----:B------:R-:W-:Y:S01]  /*6180*/  IADD3 R209, P1, R209, c[0x0][0x168], RZ ;  /* 0x00005a00d1d17a10 */ /* 0x000fe20007f3e0ff */
[----:B------:R-:W-:Y:S01]  /*6190*/  IMAD.X R244, R244, 0x1, R234, P0 ;  /* 0x00000001f4f47824 */ /* 0x000fe200000e06ea */
[----:B------:R2:W-:Y:S01]  /*61a0*/  STL [R1+0x70], R14 ;  /* 0x0000700e01007387 */ /* 0x0005e20000100800 */
[----:B------:R-:W-:Y:S02]  /*61b0*/  IADD3 R211, P0, R211, c[0x0][0x168], RZ ;  /* 0x00005a00d3d37a10 */ /* 0x000fe40007f1e0ff */
[----:B------:R-:W-:Y:S01]  /*61c0*/  IADD3.X R208, R208, c[0x0][0x16c], RZ, P1, !PT ;  /* 0x00005b00d0d07a10 */ /* 0x000fe20000ffe4ff */
[----:B------:R3:W-:Y:S01]  /*61d0*/  STL [R1+0x84], R13 ;  /* 0x0000840d01007387 */ /* 0x0007e20000100800 */
[----:B------:R-:W-:-:S02]  /*61e0*/  IADD3.X R210, R210, c[0x0][0x16c], RZ, P0, !PT ;  /* 0x00005b00d2d27a10 */ /* 0x000fc400007fe4ff */
[----:B-1----:R-:W-:Y:S02]  /*61f0*/  IADD3 R15, P6, R51, R232, RZ ;  /* 0x000000e8330f7210 */ /* 0x002fe40007fde0ff */
[----:B------:R-:W-:Y:S01]  /*6200*/  IADD3 R221, P1, R221, c[0x0][0x168], RZ ;  /* 0x00005a00dddd7a10 */ /* 0x000fe20007f3e0ff */
[----:B--2---:R-:W-:Y:S01]  /*6210*/  IMAD.X R14, R12, 0x1, R234, P5 ;  /* 0x000000010c0e7824 */ /* 0x004fe200028e06ea */
[----:B------:R-:W-:Y:S01]  /*6220*/  IADD3 R223, P0, R223, c[0x0][0x168], RZ ;  /* 0x00005a00dfdf7a10 */ /* 0x000fe20007f1e0ff */
[----:B------:R-:W-:Y:S01]  /*6230*/  IMAD.X R12, R11, 0x1, R235, P3 ;  /* 0x000000010b0c7824 */ /* 0x000fe200018e06eb */
[----:B------:R-:W-:Y:S01]  /*6240*/  STL [R1+0x68], R15 ;  /* 0x0000680f01007387 */ /* 0x000fe20000100800 */
[----:B---3--:R-:W-:Y:S02]  /*6250*/  IADD3 R13, P5, R51, R233, RZ ;  /* 0x000000e9330d7210 */ /* 0x008fe40007fbe0ff */
[----:B------:R-:W-:Y:S01]  /*6260*/  IADD3.X R220, R220, c[0x0][0x16c], RZ, P1, !PT ;  /* 0x00005b00dcdc7a10 */ /* 0x000fe20000ffe4ff */
[----:B------:R1:W-:Y:S01]  /*6270*/  STL [R1+0x7c], R14 ;  /* 0x00007c0e01007387 */ /* 0x0003e20000100800 */
[----:B------:R-:W-:Y:S01]  /*6280*/  IADD3.X R222, R222, c[0x0][0x16c], RZ, P0, !PT ;  /* 0x00005b00dede7a10 */ /* 0x000fe200007fe4ff */
[----:B------:R-:W-:-:S02]  /*6290*/  CS2R R50, SRZ ;  /* 0x0000000000327805 */ /* 0x000fc4000001ff00 */
        /* <DEDUP_REMOVED lines=45> */
[C-C-:B------:R-:W-:Y:S01]  /*6570*/  IMAD.X R4, R3.reuse, 0x1, R235.reuse, P3 ;  /* 0x0000000103047824 */ /* 0x140fe200018e06eb */
[C---:B------:R-:W-:Y:S01]  /*6580*/  IADD3 R251, P3, R60.reuse, R232, RZ ;  /* 0x000000e83cfb7210 */ /* 0x040fe20007f7e0ff */
[--C-:B------:R-:W-:Y:S01]  /*6590*/  IMAD.X R3, R3, 0x1, R234.reuse, P4 ;  /* 0x0000000103037824 */ /* 0x100fe200020e06ea */
[-C--:B---3--:R-:W-:Y:S01]  /*65a0*/  IADD3 R5, P5, R59, R233.reuse, RZ ;  /* 0x000000e93b057210 */ /* 0x088fe20007fbe0ff */
[----:B------:R-:W-:Y:S01]  /*65b0*/  STL [R1+0x1c], R8 ;  /* 0x00001c0801007387 */ /* 0x000fe20000100800 */
[----:B------:R-:W-:Y:S01]  /*65c0*/  IADD3 R249, P4, R60, R233, RZ ;  /* 0x000000e93cf97210 */ /* 0x000fe20007f9e0ff */
[C---:B------:R-:W-:Y:S01]  /*65d0*/  IMAD.X R250, R248.reuse, 0x1, R235, P3 ;  /* 0x00000001f8fa7824 */ /* 0x040fe200018e06eb */
[----:B------:R-:W-:Y:S01]  /*65e0*/  IADD3 R205, P3, R205, c[0x0][0x168], RZ ;  /* 0x00005a00cdcd7a10 */ /* 0x000fe20007f7e0ff */
[----:B------:R-:W-:Y:S02]  /*65f0*/  STL [R1], R5 ;  /* 0x0000000501007387 */ /* 0x000fe40000100800 */
[----:B------:R-:W-:Y:S01]  /*6600*/  IMAD.X R248, R248, 0x1, R234, P4 ;  /* 0x00000001f8f87824 */ /* 0x000fe200020e06ea */
[----:B------:R-:W-:Y:S01]  /*6610*/  IADD3 R207, P4, R207, c[0x0][0x168], RZ ;  /* 0x00005a00cfcf7a10 */ /* 0x000fe20007f9e0ff */
[----:B------:R1:W-:Y:S01]  /*6620*/  STL [R1+0x14], R4 ;  /* 0x0000140401007387 */ /* 0x0003e20000100800 */
[----:B------:R-:W-:-:S02]  /*6630*/  IADD3.X R204, R204, c[0x0][0x16c], RZ, P3, !PT ;  /* 0x00005b00cccc7a10 */ /* 0x000fc40001ffe4ff */
[----:B------:R-:W-:Y:S01]  /*6640*/  IADD3.X R206, R206, c[0x0][0x16c], RZ, P4, !PT ;  /* 0x00005b00cece7a10 */ /* 0x000fe200027fe4ff */
[----:B------:R2:W-:Y:S01]  /*6650*/  STL [R1+0xc], R3 ;  /* 0x00000c0301007387 */ /* 0x0005e20000100800 */
[----:B------:R-:W-:Y:S02]  /*6660*/  IADD3 R217, P3, R217, c[0x0][0x168], RZ ;  /* 0x00005a00d9d97a10 */ /* 0x000fe40007f7e0ff */
[----:B------:R-:W-:Y:S02]  /*6670*/  IADD3 R219, P4, R219, c[0x0][0x168], RZ ;  /* 0x00005a00dbdb7a10 */ /* 0x000fe40007f9e0ff */
[----:B------:R-:W-:Y:S02]  /*6680*/  IADD3.X R216, R216, c[0x0][0x16c], RZ, P3, !PT ;  /* 0x00005b00d8d87a10 */ /* 0x000fe40001ffe4ff */
[C---:B-1----:R-:W-:Y:S01]  /*6690*/  SHF.L.U64.HI R4, R173.reuse, 0x2, R61 ;  /* 0x00000002ad047819 */ /* 0x042fe2000001023d */
[----:B------:R-:W-:Y:S01]  /*66a0*/  IMAD.X R4, R252, 0x1, R235, P6 ;  /* 0x00000001fc047824 */ /* 0x000fe200030e06eb */
[----:B------:R-:W-:Y:S01]  /*66b0*/  IADD3.X R218, R218, c[0x0][0x16c], RZ, P4, !PT ;  /* 0x00005b00dada7a10 */ /* 0x000fe200027fe4ff */
[----:B------:R-:W-:Y:S01]  /*66c0*/  IMAD.X R252, R252, 0x1, R234, P5 ;  /* 0x00000001fcfc7824 */ /* 0x000fe200028e06ea */
[----:B--2---:R-:W-:-:S02]  /*66d0*/  LEA.HI.X R3, R173, c[0x0][0x164], R61, 0x3, P2 ;  /* 0x00005900ad037a11 */ /* 0x004fc400010f1c3d */
[----:B------:R-:W-:Y:S01]  /*66e0*/  IADD3 R201, P2, R201, c[0x0][0x168], RZ ;  /* 0x00005a00c9c97a10 */ /* 0x000fe20007f5e0ff */
[----:B------:R1:W-:Y:S01]  /*66f0*/  STL [R1+0x4], R4 ;  /* 0x0000040401007387 */ /* 0x0003e20000100800 */
[----:B------:R-:W-:Y:S01]  /*6700*/  IADD3 R203, P5, R203, c[0x0][0x168], RZ ;  /* 0x00005a00cbcb7a10 */ /* 0x000fe20007fbe0ff */
[----:B------:R-:W-:Y:S01]  /*6710*/  CS2R R60, SRZ ;  /* 0x00000000003c7805 */ /* 0x000fe2000001ff00 */
[----:B------:R-:W-:Y:S02]  /*6720*/  IADD3.X R200, R200, c[0x0][0x16c], RZ, P2, !PT ;  /* 0x00005b00c8c87a10 */ /* 0x000fe400017fe4ff */
[----:B------:R-:W-:Y:S02]  /*6730*/  IADD3.X R202, R202, c[0x0][0x16c], RZ, P5, !PT ;  /* 0x00005b00caca7a10 */ /* 0x000fe40002ffe4ff */
[----:B------:R-:W-:Y:S02]  /*6740*/  IADD3 R213, P2, R213, c[0x0][0x168], RZ ;  /* 0x00005a00d5d57a10 */ /* 0x000fe40007f5e0ff */
[----:B------:R-:W-:-:S02]  /*6750*/  IADD3 R215, P5, R215, c[0x0][0x168], RZ ;  /* 0x00005a00d7d77a10 */ /* 0x000fc40007fbe0ff */
[----:B------:R-:W-:Y:S02]  /*6760*/  IADD3.X R212, R212, c[0x0][0x16c], RZ, P2, !PT ;  /* 0x00005b00d4d47a10 */ /* 0x000fe400017fe4ff */
[----:B------:R-:W-:Y:S02]  /*6770*/  IADD3.X R214, R214, c[0x0][0x16c], RZ, P5, !PT ;  /* 0x00005b00d6d67a10 */ /* 0x000fe40002ffe4ff */
[----:B------:R-:W-:Y:S02]  /*6780*/  IADD3 R225, P2, R225, c[0x0][0x168], RZ ;  /* 0x00005a00e1e17a10 */ /* 0x000fe40007f5e0ff */
[----:B------:R-:W-:Y:S02]  /*6790*/  IADD3 R227, P5, R227, c[0x0][0x168], RZ ;  /* 0x00005a00e3e37a10 */ /* 0x000fe40007fbe0ff */
[----:B------:R-:W-:Y:S02]  /*67a0*/  IADD3 R229, P3, R229, c[0x0][0x168], RZ ;  /* 0x00005a00e5e57a10 */ /* 0x000fe40007f7e0ff */
[----:B------:R-:W-:-:S02]  /*67b0*/  IADD3 R231, P4, R231, c[0x0][0x168], RZ ;  /* 0x00005a00e7e77a10 */ /* 0x000fc40007f9e0ff */
[----:B------:R-:W-:Y:S02]  /*67c0*/  IADD3.X R224, R224, c[0x0][0x16c], RZ, P2, !PT ;  /* 0x00005b00e0e07a10 */ /* 0x000fe400017fe4ff */
[----:B------:R-:W-:Y:S02]  /*67d0*/  IADD3.X R226, R226, c[0x0][0x16c], RZ, P5, !PT ;  /* 0x00005b00e2e27a10 */ /* 0x000fe40002ffe4ff */
[----:B------:R-:W-:Y:S02]  /*67e0*/  IADD3.X R228, R228, c[0x0][0x16c], RZ, P3, !PT ;  /* 0x00005b00e4e47a10 */ /* 0x000fe40001ffe4ff */
[----:B------:R-:W-:Y:S02]  /*67f0*/  IADD3.X R230, R230, c[0x0][0x16c], RZ, P4, !PT ;  /* 0x00005b00e6e67a10 */ /* 0x000fe400027fe4ff */
[----:B------:R-:W-:Y:S02]  /*6800*/  IADD3 R8, R238, -0x2, RZ ;  /* 0xfffffffeee087810 */ /* 0x000fe40007ffe0ff */
[----:B------:R-:W-:-:S02]  /*6810*/  LOP3.LUT R5, R237, 0x20, RZ, 0x3c, !PT ;  /* 0x00000020ed057812 */ /* 0x000fc400078e3cff */
[----:B-1----:R-:W-:Y:S02]  /*6820*/  LOP3.LUT R4, R239, 0x40, RZ, 0x3c, !PT ;  /* 0x00000040ef047812 */ /* 0x002fe400078e3cff */
.L_x_1:
[----:B------:R-:W-:-:S04]  /*6830*/  DEPBAR.LE SB0, 0x2 ;  /* 0x000080800000791a */ /* 0x000fc80000000000 */
[----:B------:R-:W-:Y:S01]  /*6840*/  UIADD3 UR4, UR4, 0x1, URZ ;  /* 0x0000000104047890 */ /* 0x000fe2000fffe03f */
[----:B------:R-:W-:Y:S01]  /*6850*/  LOP3.LUT R8, R237, 0x20, RZ, 0x3c, !PT ;  /* 0x00000020ed087812 */ /* 0x000fe200078e3cff */
[----:B------:R-:W-:Y:S01]  /*6860*/  UIADD3 UR5, UR5, 0x1, URZ ;  /* 0x0000000105057890 */ /* 0x000fe2000fffe03f */
[----:B------:R-:W-:Y:S01]  /*6870*/  BAR.SYNC.DEFER_BLOCKING 0x0 ;  /* 0x0000000000007b1d */ /* 0x000fe20000010000 */
[----:B------:R-:W-:Y:S01]  /*6880*/  UISETP.GT.AND UP0, UPT, UR4, 0x1, UPT ;  /* 0x000000010400788c */ /* 0x000fe2000bf04270 */
[----:B------:R-:W-:-:S03]  /*6890*/  ISETP.GT.AND P0, PT, R0, RZ, PT ;  /* 0x000000ff0000720c */ /* 0x000fc60003f04270 */
[----:B------:R-:W-:-:S06]  /*68a0*/  USEL UR4, UR4, URZ, !UP0 ;  /* 0x0000003f04047287 */ /* 0x000fcc000c000000 */
[----:B------:R-:W-:Y:S02]  /*68b0*/  IMAD.U32 R5, RZ, RZ, UR4 ;  /* 0x00000004ff057e24 */ /* 0x000fe4000f8e00ff */
[----:B------:R-:W-:Y:S02]  /*68c0*/  IMAD.U32 R4, RZ, RZ, UR4 ;  /* 0x00000004ff047e24 */ /* 0x000fe4000f8e00ff */
[----:B------:R-:W-:Y:S02]  /*68d0*/  IMAD.U32 R88, RZ, RZ, UR4 ;  /* 0x00000004ff587e24 */ /* 0x000fe4000f8e00ff */
[----:B------:R-:W-:Y:S02]  /*68e0*/  IMAD R5, R5, 0x8000, R237 ;  /* 0x0000800005057824 */ /* 0x000fe400078e02ed */
[----:B------:R-:W-:Y:S02]  /*68f0*/  IMAD R4, R4, 0x8000, R8 ;  /* 0x0000800004047824 */ /* 0x000fe400078e0208 */
[----:B------:R-:W-:Y:S01]  /*6900*/  IMAD R88, R88, 0x2000, R239 ;  /* 0x0000200058587824 */ /* 0x000fe200078e02ef */
[----:B------:R-:W-:Y:S04]  /*6910*/  LDS R40, [R5] ;  /* 0x0000000005287984 */ /* 0x000fe80000000800 */
[----:B------:R-:W-:Y:S04]  /*6920*/  LDS R42, [R5+0x1000] ;  /* 0x00100000052a7984 */ /* 0x000fe80000000800 */
[----:B------:R-:W-:Y:S04]  /*6930*/  LDS R41, [R4] ;  /* 0x0000000004297984 */ /* 0x000fe80000000800 */
[----:B------:R-:W-:Y:S04]  /*6940*/  LDS R43, [R4+0x1000] ;  /* 0x00100000042b7984 */ /* 0x000fe80000000800 */
[----:B------:R-:W1:Y:S04]  /*6950*/  LDSM.16.M88.4 R8, [R88+0x10000] ;  /* 0x010000005808783b */ /* 0x000e680000000200 */
[----:B------:R-:W-:Y:S04]  /*6960*/  LDS R56, [R5+0x300] ;  /* 0x0003000005387984 */ /* 0x000fe80000000800 */
[----:B------:R-:W-:Y:S04]  /*6970*/  LDS R58, [R5+0x1300] ;  /* 0x00130000053a7984 */ /* 0x000fe80000000800 */
[----:B------:R-:W-:Y:S04]  /*6980*/  LDS R57, [R4+0x300] ;  /* 0x0003000004397984 */ /* 0x000fe80000000800 */
[----:B------:R-:W2:Y:S04]  /*6990*/  LDS R59, [R4+0x1300] ;  /* 0x00130000043b7984 */ /* 0x000ea80000000800 */
[----:B------:R-:W3:Y:S04]  /*69a0*/  LDSM.16.M88.4 R24, [R88+0x10800] ;  /* 0x010800005818783b */ /* 0x000ee80000000200 */
[----:B------:R-:W4:Y:S04]  /*69b0*/  LDSM.16.M88.4 R12, [R88+0x10400] ;  /* 0x01040000580c783b */ /* 0x000f280000000200 */
[----:B------:R-:W5:Y:S04]  /*69c0*/  LDSM.16.M88.4 R32, [R88+0x10c00] ;  /* 0x010c00005820783b */ /* 0x000f680000000200 */
[----:B------:R-:W4:Y:S04]  /*69d0*/  LDSM.16.M88.4 R52, [R88+0x11000] ;  /* 0x011000005834783b */ /* 0x000f280000000200 */
[----:B------:R-:W5:Y:S01]  /*69e0*/  LDSM.16.M88.4 R72, [R88+0x11800] ;  /* 0x011800005848783b */ /* 0x000f620000000200 */
[-C--:B-1----:R-:W-:Y:S03]  /*69f0*/  HMMA.1688.F32.TF32 R84, R40, R8.reuse, R20 ;  /* 0x000000082854723c */ /* 0x082fe60000081014 */
[----:B------:R-:W-:Y:S04]  /*6a00*/  LDS R28, [R5+0x100] ;  /* 0x00010000051c7984 */ /* 0x000fe80000000800 */
[----:B------:R-:W-:Y:S04]  /*6a10*/  LDS R30, [R5+0x1100] ;  /* 0x00110000051e7984 */ /* 0x000fe80000000800 */
[----:B------:R-:W-:Y:S04]  /*6a20*/  LDS R29, [R4+0x100] ;  /* 0x00010000041d7984 */ /* 0x000fe80000000800 */
[----:B------:R-:W-:Y:S01]  /*6a30*/  LDS R31, [R4+0x1100] ;  /* 0x00110000041f7984 */ /* 0x000fe20000000800 */
[C---:B--2---:R-:W-:Y:S03]  /*6a40*/  HMMA.1688.F32.TF32 R176, R56.reuse, R8, R176 ;  /* 0x0000000838b0723c */ /* 0x044fe600000810b0 */
[----:B------:R-:W-:Y:S04]  /*6a50*/  LDS R64, [R5+0x200] ;  /* 0x0002000005407984 */ /* 0x000fe80000000800 */
[----:B------:R-:W-:Y:S01]  /*6a60*/  LDS R66, [R5+0x1200] ;  /* 0x0012000005427984 */ /* 0x000fe20000000800 */
[----:B---3--:R-:W-:Y:S03]  /*6a70*/  HMMA.1688.F32.TF32 R20, R56, R24, R36 ;  /* 0x000000183814723c */ /* 0x008fe60000081024 */
[----:B------:R-:W1:Y:S04]  /*6a80*/  LDSM.16.M88.4 R36, [R88+0x11400] ;  /* 0x011400005824783b */ /* 0x000e680000000200 */
[----:B------:R-:W2:Y:S01]  /*6a90*/  LDSM.16.M88.4 R88, [R88+0x11c00] ;  /* 0x011c00005858783b */ /* 0x000ea20000000200 */
[-C--:B----4-:R-:W-:Y:S03]  /*6aa0*/  HMMA.1688.F32.TF32 R172, R40, R12.reuse, R16 ;  /* 0x0000000c28ac723c */ /* 0x090fe60000081010 */
[----:B------:R-:W-:Y:S04]  /*6ab0*/  LDS R65, [R4+0x200] ;  /* 0x0002000004417984 */ /* 0x000fe80000000800 */
[----:B------:R-:W3:Y:S01]  /*6ac0*/  LDS R67, [R4+0x1200] ;  /* 0x0012000004437984 */ /* 0x000ee20000000800 */
[C---:B------:R-:W-:Y:S03]  /*6ad0*/  HMMA.1688.F32.TF32 R16, R56.reuse, R12, R180 ;  /* 0x0000000c3810723c */ /* 0x040fe600000810b4 */
[----:B------:R-:W-:Y:S04]  /*6ae0*/  LDS R188, [R5+0x2100] ;  /* 0x0021000005bc7984 */ /* 0x000fe80000000800 */
[----:B------:R-:W-:Y:S01]  /*6af0*/  LDS R190, [R5+0x3100] ;  /* 0x0031000005be7984 */ /* 0x000fe20000000800 */
[C---:B-----5:R-:W-:Y:S03]  /*6b00*/  HMMA.1688.F32.TF32 R48, R56.reuse, R32, R48 ;  /* 0x000000203830723c */ /* 0x060fe60000081030 */
[----:B------:R-:W-:Y:S04]  /*6b10*/  LDS R189, [R4+0x2100] ;  /* 0x0021000004bd7984 */ /* 0x000fe80000000800 */
[----:B------:R-:W4:Y:S01]  /*6b20*/  LDS R191, [R4+0x3100] ;  /* 0x0031000004bf7984 */ /* 0x000f220000000800 */
[----:B------:R-:W-:Y:S03]  /*6b30*/  HMMA.1688.F32.TF32 R44, R56, R52, R44 ;  /* 0x00000034382c723c */ /* 0x000fe6000008102c */
[----:B------:R-:W-:Y:S04]  /*6b40*/  LDS R196, [R5+0x2000] ;  /* 0x0020000005c47984 */ /* 0x000fe80000000800 */
[----:B------:R-:W-:Y:S01]  /*6b50*/  LDS R198, [R5+0x3000] ;  /* 0x0030000005c67984 */ /* 0x000fe20000000800 */
[----:B------:R-:W-:Y:S03]  /*6b60*/  HMMA.1688.F32.TF32 R180, R40, R72, R132 ;  /* 0x0000004828b4723c */ /* 0x000fe60000081084 */
[----:B------:R-:W-:Y:S04]  /*6b70*/  LDS R197, [R4+0x2000] ;  /* 0x0020000004c57984 */ /* 0x000fe80000000800 */
[----:B------:R-:W5:Y:S01]  /*6b80*/  LDS R199, [R4+0x3000] ;  /* 0x0030000004c77984 */ /* 0x000f620000000800 */
[C---:B-1----:R-:W-:Y:S03]  /*6b90*/  HMMA.1688.F32.TF32 R60, R56.reuse, R36, R60 ;  /* 0x00000024383c723c */ /* 0x042fe6000008103c */
[----:B------:R-:W-:Y:S04]  /*6ba0*/  LDS R132, [R5+0x2200] ;  /* 0x0022000005847984 */ /* 0x000fe80000000800 */
[----:B------:R-:W-:Y:S01]  /*6bb0*/  LDS R134, [R5+0x3200] ;  /* 0x0032000005867984 */ /* 0x000fe20000000800 */
[C---:B------:R-:W-:Y:S03]  /*6bc0*/  HMMA.1688.F32.TF32 R68, R56.reuse, R72, R68 ;  /* 0x000000483844723c */ /* 0x040fe60000081044 */
[----:B------:R-:W-:Y:S04]  /*6bd0*/  LDS R133, [R4+0x2200] ;  /* 0x0022000004857984 */ /* 0x000fe80000000800 */
[----:B------:R-:W1:Y:S01]  /*6be0*/  LDS R135, [R4+0x3200] ;  /* 0x0032000004877984 */ /* 0x000e620000000800 */
[----:B--2---:R-:W-:Y:S03]  /*6bf0*/  HMMA.1688.F32.TF32 R80, R56, R88, R80 ;  /* 0x000000583850723c */ /* 0x004fe60000081050 */
[----:B------:R-:W-:Y:S04]  /*6c00*/  LDS R56, [R5+0x2300] ;  /* 0x0023000005387984 */ /* 0x000fe80000000800 */
[----:B------:R-:W-:Y:S01]  /*6c10*/  LDS R58, [R5+0x3300] ;  /* 0x00330000053a7984 */ /* 0x000fe20000000800 */
[C---:B------:R-:W-:Y:S03]  /*6c20*/  HMMA.1688.F32.TF32 R140, R28.reuse, R8, R140 ;  /* 0x000000081c8c723c */ /* 0x040fe6000008108c */
[----:B------:R-:W-:Y:S04]  /*6c30*/  LDS R57, [R4+0x2300] ;  /* 0x0023000004397984 */ /* 0x000fe80000000800 */
[----:B------:R-:W2:Y:S01]  /*6c40*/  LDS R59, [R4+0x3300] ;  /* 0x00330000043b7984 */ /* 0x000ea20000000800 */
[C---:B------:R-:W-:Y:S08]  /*6c50*/  HMMA.1688.F32.TF32 R152, R28.reuse, R12, R152 ;  /* 0x0000000c1c98723c */ /* 0x040ff00000081098 */
[C---:B------:R-:W-:Y:S08]  /*6c60*/  HMMA.1688.F32.TF32 R148, R28.reuse, R24, R148 ;  /* 0x000000181c94723c */ /* 0x040ff00000081094 */
[C---:B------:R-:W-:Y:S08]  /*6c70*/  HMMA.1688.F32.TF32 R144, R28.reuse, R32, R144 ;  /* 0x000000201c90723c */ /* 0x040ff00000081090 */
[C---:B------:R-:W-:Y:S08]  /*6c80*/  HMMA.1688.F32.TF32 R156, R28.reuse, R52, R156 ;  /* 0x000000341c9c723c */ /* 0x040ff0000008109c */
[C---:B------:R-:W-:Y:S08]  /*6c90*/  HMMA.1688.F32.TF32 R160, R28.reuse, R36, R160 ;  /* 0x000000241ca0723c */ /* 0x040ff000000810a0 */
[C---:B------:R-:W-:Y:S08]  /*6ca0*/  HMMA.1688.F32.TF32 R164, R28.reuse, R72, R164 ;  /* 0x000000481ca4723c */ /* 0x040ff000000810a4 */
[----:B------:R-:W-:Y:S08]  /*6cb0*/  HMMA.1688.F32.TF32 R168, R28, R88, R168 ;  /* 0x000000581ca8723c */ /* 0x000ff000000810a8 */
[-C--:B------:R-:W-:Y:S08]  /*6cc0*/  HMMA.1688.F32.TF32 R124, R40, R32.reuse, R124 ;  /* 0x00000020287c723c */ /* 0x080ff0000008107c */
[----:B---3--:R-:W-:Y:S08]  /*6cd0*/  HMMA.1688.F32.TF32 R104, R64, R32, R104 ;  /* 0x000000204068723c */ /* 0x008ff00000081068 */
[-C--:B------:R-:W-:Y:S08]  /*6ce0*/  HMMA.1688.F32.TF32 R128, R40, R52.reuse, R128 ;  /* 0x000000342880723c */ /* 0x080ff00000081080 */
[C---:B------:R-:W-:Y:S08]  /*6cf0*/  HMMA.1688.F32.TF32 R100, R64.reuse, R52, R100 ;  /* 0x000000344064723c */ /* 0x040ff00000081064 */
[----:B------:R-:W-:Y:S07]  /*6d00*/  HMMA.1688.F32.TF32 R116, R64, R8, R116 ;  /* 0x000000084074723c */ /* 0x000fee0000081074 */
[----:B------:R-:W-:Y:S01]  /*6d10*/  LOP3.LUT R9, R239, 0x40, RZ, 0x3c, !PT ;  /* 0x00000040ef097812 */ /* 0x000fe200078e3cff */
[-C--:B------:R-:W-:Y:S08]  /*6d20*/  HMMA.1688.F32.TF32 R184, R40, R88.reuse, R184 ;  /* 0x0000005828b8723c */ /* 0x080ff000000810b8 */
[C---:B------:R-:W-:Y:S01]  /*6d30*/  HMMA.1688.F32.TF32 R76, R64.reuse, R88, R76 ;  /* 0x00000058404c723c */ /* 0x040fe2000008104c */
[----:B------:R-:W-:Y:S04]  /*6d40*/  LDS R88, [R5+0x4000] ;  /* 0x0040000005587984 */ /* 0x000fe80000000800 */
[----:B------:R-:W-:Y:S03]  /*6d50*/  LDS R89, [R4+0x4000] ;  /* 0x0040000004597984 */ /* 0x000fe60000000800 */
[----:B------:R-:W-:Y:S07]  /*6d60*/  HMMA.1688.F32.TF32 R92, R64, R72, R92 ;  /* 0x00000048405c723c */ /* 0x000fee000008105c */
[----:B------:R-:W-:Y:S01]  /*6d70*/  IMAD.U32 R72, RZ, RZ, UR4 ;  /* 0x00000004ff487e24 */ /* 0x000fe2000f8e00ff */
[----:B------:R-:W-:Y:S03]  /*6d80*/  HMMA.1688.F32.TF32 R136, R40, R36, R136 ;  /* 0x000000242888723c */ /* 0x000fe60000081088 */
[----:B------:R-:W-:-:S05]  /*6d90*/  IMAD R72, R72, 0x2000, R9 ;  /* 0x0000200048487824 */ /* 0x000fca00078e0209 */
[----:B------:R-:W-:Y:S08]  /*6da0*/  HMMA.1688.F32.TF32 R120, R40, R24, R120 ;  /* 0x000000182878723c */ /* 0x000ff00000081078 */
[C---:B----4-:R-:W-:Y:S08]  /*6db0*/  HMMA.1688.F32.TF32 R140, R188.reuse, R10, R140 ;  /* 0x0000000abc8c723c */ /* 0x050ff0000008108c */
[C---:B------:R-:W-:Y:S08]  /*6dc0*/  HMMA.1688.F32.TF32 R152, R188.reuse, R14, R152 ;  /* 0x0000000ebc98723c */ /* 0x040ff00000081098 */
[C---:B------:R-:W-:Y:S08]  /*6dd0*/  HMMA.1688.F32.TF32 R148, R188.reuse, R26, R148 ;  /* 0x0000001abc94723c */ /* 0x040ff00000081094 */
[C---:B------:R-:W-:Y:S08]  /*6de0*/  HMMA.1688.F32.TF32 R144, R188.reuse, R34, R144 ;  /* 0x00000022bc90723c */ /* 0x040ff00000081090 */
[C---:B------:R-:W-:Y:S08]  /*6df0*/  HMMA.1688.F32.TF32 R156, R188.reuse, R54, R156 ;  /* 0x00000036bc9c723c */ /* 0x040ff0000008109c */
[C---:B------:R-:W-:Y:S08]  /*6e00*/  HMMA.1688.F32.TF32 R160, R188.reuse, R38, R160 ;  /* 0x00000026bca0723c */ /* 0x040ff000000810a0 */
[C---:B------:R-:W-:Y:S08]  /*6e10*/  HMMA.1688.F32.TF32 R164, R188.reuse, R74, R164 ;  /* 0x0000004abca4723c */ /* 0x040ff000000810a4 */
[----:B------:R-:W-:Y:S08]  /*6e20*/  HMMA.1688.F32.TF32 R168, R188, R90, R168 ;  /* 0x0000005abca8723c */ /* 0x000ff000000810a8 */
[C---:B-----5:R-:W-:Y:S01]  /*6e30*/  HMMA.1688.F32.TF32 R40, R196.reuse, R10, R84 ;  /* 0x0000000ac428723c */ /* 0x060fe20000081054 */
[----:B------:R-:W-:Y:S04]  /*6e40*/  LDS R84, [R5+0x4300] ;  /* 0x0043000005547984 */ /* 0x000fe80000000800 */
[----:B------:R-:W-:Y:S03]  /*6e50*/  LDS R86, [R5+0x5300] ;  /* 0x0053000005567984 */ /* 0x000fe60000000800 */
[C---:B------:R-:W-:Y:S01]  /*6e60*/  HMMA.1688.F32.TF32 R28, R196.reuse, R14, R172 ;  /* 0x0000000ec41c723c */ /* 0x040fe200000810ac */
[----:B------:R-:W-:Y:S04]  /*6e70*/  LDS R85, [R4+0x4300] ;  /* 0x0043000004557984 */ /* 0x000fe80000000800 */
[----:B------:R-:W-:Y:S03]  /*6e80*/  LDS R87, [R4+0x5300] ;  /* 0x0053000004577984 */ /* 0x000fe60000000800 */
[C---:B------:R-:W-:Y:S08]  /*6e90*/  HMMA.1688.F32.TF32 R124, R196.reuse, R34, R124 ;  /* 0x00000022c47c723c */ /* 0x040ff0000008107c */
[----:B------:R-:W-:Y:S08]  /*6ea0*/  HMMA.1688.F32.TF32 R128, R196, R54, R128 ;  /* 0x00000036c480723c */ /* 0x000ff00000081080 */
[C---:B-1----:R-:W-:Y:S08]  /*6eb0*/  HMMA.1688.F32.TF32 R104, R132.reuse, R34, R104 ;  /* 0x000000228468723c */ /* 0x042ff00000081068 */
[----:B------:R-:W-:Y:S08]  /*6ec0*/  HMMA.1688.F32.TF32 R100, R132, R54, R100 ;  /* 0x000000368464723c */ /* 0x000ff00000081064 */
[C---:B--2---:R-:W-:Y:S08]  /*6ed0*/  HMMA.1688.F32.TF32 R188, R56.reuse, R10, R176 ;  /* 0x0000000a38bc723c */ /* 0x044ff000000810b0 */
[----:B------:R-:W-:Y:S01]  /*6ee0*/  HMMA.1688.F32.TF32 R48, R56, R34, R48 ;  /* 0x000000223830723c */ /* 0x000fe20000081030 */
[----:B------:R-:W1:Y:S07]  /*6ef0*/  LDSM.16.M88.4 R32, [R72+0x10800] ;  /* 0x010800004820783b */ /* 0x000e6e0000000200 */
[----:B------:R-:W-:Y:S08]  /*6f00*/  HMMA.1688.F32.TF32 R184, R196, R90, R184 ;  /* 0x0000005ac4b8723c */ /* 0x000ff000000810b8 */
[C---:B------:R-:W-:Y:S01]  /*6f10*/  HMMA.1688.F32.TF32 R116, R132.reuse, R10, R116 ;  /* 0x0000000a8474723c */ /* 0x040fe20000081074 */
[----:B------:R-:W-:Y:S07]  /*6f20*/  LDSM.16.M88.4 R8, [R72+0x10000] ;  /* 0x010000004808783b */ /* 0x000fee0000000200 */
[----:B------:R-:W-:Y:S08]  /*6f30*/  HMMA.1688.F32.TF32 R76, R132, R90, R76 ;  /* 0x0000005a844c723c */ /* 0x000ff0000008104c */
[C---:B------:R-:W-:Y:S08]  /*6f40*/  HMMA.1688.F32.TF32 R176, R56.reuse, R14, R16 ;  /* 0x0000000e38b0723c */ /* 0x040ff00000081010 */
[C---:B------:R-:W-:Y:S08]  /*6f50*/  HMMA.1688.F32.TF32 R172, R56.reuse, R26, R20 ;  /* 0x0000001a38ac723c */ /* 0x040ff00000081014 */
[C---:B------:R-:W-:Y:S01]  /*6f60*/  HMMA.1688.F32.TF32 R52, R56.reuse, R54, R44 ;  /* 0x000000363834723c */ /* 0x040fe2000008102c */
[----:B------:R-:W-:Y:S07]  /*6f70*/  LDSM.16.M88.4 R44, [R72+0x11000] ;  /* 0x01100000482c783b */ /* 0x000fee0000000200 */
[C---:B------:R-:W-:Y:S08]  /*6f80*/  HMMA.1688.F32.TF32 R60, R56.reuse, R38, R60 ;  /* 0x00000026383c723c */ /* 0x040ff0000008103c */
[C---:B------:R-:W-:Y:S08]  /*6f90*/  HMMA.1688.F32.TF32 R68, R56.reuse, R74, R68 ;  /* 0x0000004a3844723c */ /* 0x040ff00000081044 */
[----:B------:R-:W-:Y:S01]  /*6fa0*/  HMMA.1688.F32.TF32 R80, R56, R90, R80 ;  /* 0x0000005a3850723c */ /* 0x000fe20000081050 */
[----:B------:R-:W-:Y:S04]  /*6fb0*/  LDS R90, [R5+0x5000] ;  /* 0x00500000055a7984 */ /* 0x000fe80000000800 */
[----:B------:R-:W2:Y:S03]  /*6fc0*/  LDS R91, [R4+0x5000] ;  /* 0x00500000045b7984 */ /* 0x000ea60000000800 */
[C---:B------:R-:W-:Y:S01]  /*6fd0*/  HMMA.1688.F32.TF32 R96, R64.reuse, R36, R96 ;  /* 0x000000244060723c */ /* 0x040fe20000081060 */
[----:B------:R-:W3:Y:S07]  /*6fe0*/  LDSM.16.M88.4 R56, [R72+0x11400] ;  /* 0x011400004838783b */ /* 0x000eee0000000200 */
[C---:B------:R-:W-:Y:S08]  /*6ff0*/  HMMA.1688.F32.TF32 R112, R64.reuse, R12, R112 ;  /* 0x0000000c4070723c */ /* 0x040ff00000081070 */
[----:B------:R-:W-:Y:S08]  /*7000*/  HMMA.1688.F32.TF32 R108, R64, R24, R108 ;  /* 0x00000018406c723c */ /* 0x000ff0000008106c */
[-C--:B------:R-:W-:Y:S01]  /*7010*/  HMMA.1688.F32.TF32 R64, R196, R38.reuse, R136 ;  /* 0x00000026c440723c */ /* 0x080fe20000081088 */
[----:B------:R-:W-:Y:S04]  /*7020*/  LDS R136, [R5+0x4200] ;  /* 0x0042000005887984 */ /* 0x000fe80000000800 */
[----:B------:R-:W-:Y:S03]  /*7030*/  LDS R138, [R5+0x5200] ;  /* 0x00520000058a7984 */ /* 0x000fe60000000800 */
[----:B------:R-:W-:Y:S01]  /*7040*/  HMMA.1688.F32.TF32 R96, R132, R38, R96 ;  /* 0x000000268460723c */ /* 0x000fe20000081060 */
[----:B------:R-:W-:Y:S04]  /*7050*/  LDS R137, [R4+0x4200] ;  /* 0x0042000004897984 */ /* 0x000fe80000000800 */
[----:B------:R-:W-:Y:S03]  /*7060*/  LDS R139, [R4+0x5200] ;  /* 0x00520000048b7984 */ /* 0x000fe60000000800 */
[----:B-1----:R-:W-:Y:S08]  /*7070*/  HMMA.1688.F32.TF32 R36, R84, R32, R172 ;  /* 0x000000205424723c */ /* 0x002ff000000810ac */
[----:B------:R-:W-:Y:S01]  /*7080*/  HMMA.1688.F32.TF32 R112, R132, R14, R112 ;  /* 0x0000000e8470723c */ /* 0x000fe20000081070 */
[----:B------:R-:W1:Y:S07]  /*7090*/  LDSM.16.M88.4 R12, [R72+0x10400] ;  /* 0x01040000480c783b */ /* 0x000e6e0000000200 */
[C---:B--2---:R-:W-:Y:S01]  /*70a0*/  HMMA.1688.F32.TF32 R20, R88.reuse, R8, R40 ;  /* 0x000000085814723c */ /* 0x044fe20000081028 */
[----:B------:R-:W2:Y:S07]  /*70b0*/  LDSM.16.M88.4 R40, [R72+0x10c00] ;  /* 0x010c00004828783b */ /* 0x000eae0000000200 */
[----:B---3--:R-:W-:Y:S01]  /*70c0*/  HMMA.1688.F32.TF32 R172, R88, R56, R64 ;  /* 0x0000003858ac723c */ /* 0x008fe20000081040 */
[----:B------:R-:W3:Y:S07]  /*70d0*/  LDSM.16.M88.4 R64, [R72+0x11800] ;  /* 0x011800004840783b */ /* 0x000eee0000000200 */
[-C--:B------:R-:W-:Y:S08]  /*70e0*/  HMMA.1688.F32.TF32 R180, R196, R74.reuse, R180 ;  /* 0x0000004ac4b4723c */ /* 0x080ff000000810b4 */
[----:B------:R-:W-:Y:S01]  /*70f0*/  HMMA.1688.F32.TF32 R92, R132, R74, R92 ;  /* 0x0000004a845c723c */ /* 0x000fe2000008105c */
[----:B------:R-:W4:Y:S07]  /*7100*/  LDSM.16.M88.4 R72, [R72+0x11c00] ;  /* 0x011c00004848783b */ /* 0x000f2e0000000200 */
[----:B------:R-:W-:Y:S01]  /*7110*/  HMMA.1688.F32.TF32 R120, R196, R26, R120 ;  /* 0x0000001ac478723c */ /* 0x000fe20000081078 */
[----:B------:R-:W-:-:S06]  /*7120*/  UISETP.GT.AND UP0, UPT, UR5, 0x1, UPT ;  /* 0x000000010500788c */ /* 0x000fcc000bf04270 */
[----:B------:R-:W-:Y:S01]  /*7130*/  IADD3 R196, R238, -0x2, RZ ;  /* 0xfffffffeeec47810 */ /* 0x000fe20007ffe0ff */
[----:B------:R-:W-:Y:S01]  /*7140*/  HMMA.1688.F32.TF32 R108, R132, R26, R108 ;  /* 0x0000001a846c723c */ /* 0x000fe2000008106c */
[----:B------:R-:W-:Y:S02]  /*7150*/  LDS R132, [R5+0x4100] ;  /* 0x0041000005847984 */ /* 0x000fe40000000800 */
[----:B------:R-:W-:Y:S02]  /*7160*/  ISETP.GE.AND P5, PT, R195, R196, PT ;  /* 0x000000c4c300720c */ /* 0x000fe40003fa6270 */
[----:B------:R-:W-:Y:S03]  /*7170*/  LDS R134, [R5+0x5100] ;  /* 0x0051000005867984 */ /* 0x000fe60000000800 */
[----:B------:R-:W-:Y:S01]  /*7180*/  HMMA.1688.F32.TF32 R24, R84, R8, R188 ;  /* 0x000000085418723c */ /* 0x000fe200000810bc */
[----:B------:R-:W-:Y:S04]  /*7190*/  LDS R133, [R4+0x4100] ;  /* 0x0041000004857984 */ /* 0x000fe80000000800 */
[----:B------:R-:W5:Y:S03]  /*71a0*/  LDS R135, [R4+0x5100] ;  /* 0x0051000004877984 */ /* 0x000f660000000800 */
[-C--:B-1----:R-:W-:Y:S01]  /*71b0*/  HMMA.1688.F32.TF32 R16, R88, R12.reuse, R28 ;  /* 0x0000000c5810723c */ /* 0x082fe2000008101c */
[----:B------:R-:W-:Y:S04]  /*71c0*/  LDS R188, [R5+0x6000] ;  /* 0x0060000005bc7984 */ /* 0x000fe80000000800 */
[----:B------:R-:W-:Y:S03]  /*71d0*/  LDS R190, [R5+0x7000] ;  /* 0x0070000005be7984 */ /* 0x000fe60000000800 */
[----:B------:R-:W-:Y:S01]  /*71e0*/  HMMA.1688.F32.TF32 R28, R84, R12, R176 ;  /* 0x0000000c541c723c */ /* 0x000fe200000810b0 */
[----:B------:R-:W-:Y:S04]  /*71f0*/  LDS R189, [R4+0x6000] ;  /* 0x0060000004bd7984 */ /* 0x000fe80000000800 */
[----:B------:R-:W1:Y:S03]  /*7200*/  LDS R191, [R4+0x7000] ;  /* 0x0070000004bf7984 */ /* 0x000e660000000800 */
[C---:B------:R-:W-:Y:S01]  /*7210*/  HMMA.1688.F32.TF32 R120, R88.reuse, R32, R120 ;  /* 0x000000205878723c */ /* 0x040fe20000081078 */
[----:B------:R-:W-:Y:S04]  /*7220*/  LDS R176, [R5+0x6100] ;  /* 0x0061000005b07984 */ /* 0x000fe80000000800 */
[----:B------:R-:W-:Y:S03]  /*7230*/  LDS R178, [R5+0x7100] ;  /* 0x0071000005b27984 */ /* 0x000fe60000000800 */
[-C--:B--2---:R-:W-:Y:S01]  /*7240*/  HMMA.1688.F32.TF32 R124, R88, R40.reuse, R124 ;  /* 0x00000028587c723c */ /* 0x084fe2000008107c */
[----:B------:R-:W-:Y:S04]  /*7250*/  LDS R177, [R4+0x6100] ;  /* 0x0061000004b17984 */ /* 0x000fe80000000800 */
[----:B------:R-:W2:Y:S03]  /*7260*/  LDS R179, [R4+0x7100] ;  /* 0x0071000004b37984 */ /* 0x000ea60000000800 */
[----:B------:R-:W-:Y:S08]  /*7270*/  HMMA.1688.F32.TF32 R48, R84, R40, R48 ;  /* 0x000000285430723c */ /* 0x000ff00000081030 */
[-C--:B------:R-:W-:Y:S08]  /*7280*/  HMMA.1688.F32.TF32 R128, R88, R44.reuse, R128 ;  /* 0x0000002c5880723c */ /* 0x080ff00000081080 */
[C---:B------:R-:W-:Y:S08]  /*7290*/  HMMA.1688.F32.TF32 R52, R84.reuse, R44, R52 ;  /* 0x0000002c5434723c */ /* 0x040ff00000081034 */
[----:B------:R-:W-:Y:S08]  /*72a0*/  HMMA.1688.F32.TF32 R60, R84, R56, R60 ;  /* 0x00000038543c723c */ /* 0x000ff0000008103c */
[-C--:B---3--:R-:W-:Y:S08]  /*72b0*/  HMMA.1688.F32.TF32 R180, R88, R64.reuse, R180 ;  /* 0x0000004058b4723c */ /* 0x088ff000000810b4 */
[----:B------:R-:W-:Y:S08]  /*72c0*/  HMMA.1688.F32.TF32 R68, R84, R64, R68 ;  /* 0x000000405444723c */ /* 0x000ff00000081044 */
[-C--:B----4-:R-:W-:Y:S01]  /*72d0*/  HMMA.1688.F32.TF32 R184, R88, R72.reuse, R184 ;  /* 0x0000004858b8723c */ /* 0x090fe200000810b8 */
[----:B------:R-:W-:Y:S04]  /*72e0*/  LDS R88, [R5+0x6300] ;  /* 0x0063000005587984 */ /* 0x000fe80000000800 */
[----:B------:R-:W-:Y:S03]  /*72f0*/  LDS R90, [R5+0x7300] ;  /* 0x00730000055a7984 */ /* 0x000fe60000000800 */
[----:B------:R-:W-:Y:S01]  /*7300*/  HMMA.1688.F32.TF32 R80, R84, R72, R80 ;  /* 0x000000485450723c */ /* 0x000fe20000081050 */
[----:B------:R-:W-:Y:S04]  /*7310*/  LDS R84, [R5+0x6200] ;  /* 0x0062000005547984 */ /* 0x000fe80000000800 */
[----:B------:R-:W-:Y:S03]  /*7320*/  LDS R86, [R5+0x7200] ;  /* 0x0072000005567984 */ /* 0x000fe60000000800 */
[-C--:B-----5:R-:W-:Y:S01]  /*7330*/  HMMA.1688.F32.TF32 R152, R132, R12.reuse, R152 ;  /* 0x0000000c8498723c */ /* 0x0a0fe20000081098 */
[----:B------:R-:W-:Y:S04]  /*7340*/  LDS R85, [R4+0x6200] ;  /* 0x0062000004557984 */ /* 0x000fe80000000800 */
[----:B------:R-:W3:Y:S03]  /*7350*/  LDS R87, [R4+0x7200] ;  /* 0x0072000004577984 */ /* 0x000ee60000000800 */
[----:B------:R-:W-:Y:S01]  /*7360*/  HMMA.1688.F32.TF32 R112, R136, R12, R112 ;  /* 0x0000000c8870723c */ /* 0x000fe20000081070 */
[----:B------:R-:W-:Y:S04]  /*7370*/  LDS R89, [R4+0x6300] ;  /* 0x0063000004597984 */ /* 0x000fe80000000800 */
[----:B------:R-:W4:Y:S03]  /*7380*/  LDS R91, [R4+0x7300] ;  /* 0x00730000045b7984 */ /* 0x000f260000000800 */
[C---:B------:R-:W-:Y:S01]  /*7390*/  HMMA.1688.F32.TF32 R140, R132.reuse, R8, R140 ;  /* 0x00000008848c723c */ /* 0x040fe2000008108c */
[----:B------:R-:W5:Y:S04]  /*73a0*/  LDL R12, [R1+0x14] ;  /* 0x00001400010c7983 */ /* 0x000f680000100800 */
[----:B------:R-:W5:Y:S03]  /*73b0*/  LDL R13, [R1+0x90] ;  /* 0x00009000010d7983 */ /* 0x000f660000100800 */
[C---:B------:R-:W-:Y:S08]  /*73c0*/  HMMA.1688.F32.TF32 R148, R132.reuse, R32, R148 ;  /* 0x000000208494723c */ /* 0x040ff00000081094 */
[C---:B------:R-:W-:Y:S08]  /*73d0*/  HMMA.1688.F32.TF32 R144, R132.reuse, R40, R144 ;  /* 0x000000288490723c */ /* 0x040ff00000081090 */
[C---:B------:R-:W-:Y:S08]  /*73e0*/  HMMA.1688.F32.TF32 R156, R132.reuse, R44, R156 ;  /* 0x0000002c849c723c */ /* 0x040ff0000008109c */
[C---:B------:R-:W-:Y:S08]  /*73f0*/  HMMA.1688.F32.TF32 R160, R132.reuse, R56, R160 ;  /* 0x0000003884a0723c */ /* 0x040ff000000810a0 */
[C---:B------:R-:W-:Y:S08]  /*7400*/  HMMA.1688.F32.TF32 R164, R132.reuse, R64, R164 ;  /* 0x0000004084a4723c */ /* 0x040ff000000810a4 */
[----:B------:R-:W-:Y:S08]  /*7410*/  HMMA.1688.F32.TF32 R168, R132, R72, R168 ;  /* 0x0000004884a8723c */ /* 0x000ff000000810a8 */
[C---:B-1----:R-:W-:Y:S08]  /*7420*/  HMMA.1688.F32.TF32 R132, R188.reuse, R66, R180 ;  /* 0x00000042bc84723c */ /* 0x042ff000000810b4 */
[-C--:B------:R-:W-:Y:S08]  /*7430*/  HMMA.1688.F32.TF32 R16, R188, R14.reuse, R16 ;  /* 0x0000000ebc10723c */ /* 0x080ff00000081010 */
[-C--:B--2---:R-:W-:Y:S08]  /*7440*/  HMMA.1688.F32.TF32 R152, R176, R14.reuse, R152 ;  /* 0x0000000eb098723c */ /* 0x084ff00000081098 */
[-C--:B---3--:R-:W-:Y:S08]  /*7450*/  HMMA.1688.F32.TF32 R112, R84, R14.reuse, R112 ;  /* 0x0000000e5470723c */ /* 0x088ff00000081070 */
[----:B----4-:R-:W-:Y:S01]  /*7460*/  HMMA.1688.F32.TF32 R180, R88, R14, R28 ;  /* 0x0000000e58b4723c */ /* 0x010fe2000008101c */
[----:B------:R-:W2:Y:S07]  /*7470*/  LDL R14, [R1+0x10] ;  /* 0x00001000010e7983 */ /* 0x000eae0000100800 */
[----:B------:R-:W-:Y:S01]  /*7480*/  HMMA.1688.F32.TF32 R116, R136, R8, R116 ;  /* 0x000000088874723c */ /* 0x000fe20000081074 */
[----:B------:R-:W3:Y:S04]  /*7490*/  LDL R9, [R1+0xc] ;  /* 0x00000c0001097983 */ /* 0x000ee80000100800 */
[----:B------:R-:W4:Y:S03]  /*74a0*/  LDL R8, [R1+0x18] ;  /* 0x0000180001087983 */ /* 0x000f260000100800 */
[-C--:B------:R-:W-:Y:S08]  /*74b0*/  HMMA.1688.F32.TF32 R140, R176, R10.reuse, R140 ;  /* 0x0000000ab08c723c */ /* 0x080ff0000008108c */
[----:B------:R-:W-:Y:S01]  /*74c0*/  HMMA.1688.F32.TF32 R20, R188, R10, R20 ;  /* 0x0000000abc14723c */ /* 0x000fe20000081014 */
[----:B------:R-:W-:Y:S01]  /*74d0*/  SEL R4, RZ, 0x4, !P0 ;  /* 0x00000004ff047807 */ /* 0x000fe20004000000 */
[----:B------:R-:W-:Y:S01]  /*74e0*/  USEL UR5, UR5, URZ, !UP0 ;  /* 0x0000003f05057287 */ /* 0x000fe2000c000000 */
[----:B------:R-:W5:Y:S04]  /*74f0*/  LDL R15, [R1+0x98] ;  /* 0x00009800010f7983 */ /* 0x000f680000100800 */
[----:B------:R-:W5:Y:S01]  /*7500*/  LDL R31, [R1+0xd8] ;  /* 0x0000d800011f7983 */ /* 0x000f620000100800 */
[C---:B------:R-:W-:Y:S03]  /*7510*/  HMMA.1688.F32.TF32 R148, R176.reuse, R34, R148 ;  /* 0x00000022b094723c */ /* 0x040fe60000081094 */
[----:B------:R-:W5:Y:S04]  /*7520*/  LDL R30, [R1+0xd4] ;  /* 0x0000d400011e7983 */ /* 0x000f680000100800 */
[----:B------:R-:W5:Y:S01]  /*7530*/  LDL R29, [R1+0x10c] ;  /* 0x00010c00011d7983 */ /* 0x000f620000100800 */
[C---:B------:R-:W-:Y:S03]  /*7540*/  HMMA.1688.F32.TF32 R144, R176.reuse, R42, R144 ;  /* 0x0000002ab090723c */ /* 0x040fe60000081090 */
[----:B------:R-:W5:Y:S05]  /*7550*/  LDL R28, [R1+0x118] ;  /* 0x00011800011c7983 */ /* 0x000f6a0000100800 */
[C---:B------:R-:W-:Y:S08]  /*7560*/  HMMA.1688.F32.TF32 R156, R176.reuse, R46, R156 ;  /* 0x0000002eb09c723c */ /* 0x040ff0000008109c */
[C---:B------:R-:W-:Y:S08]  /*7570*/  HMMA.1688.F32.TF32 R160, R176.reuse, R58, R160 ;  /* 0x0000003ab0a0723c */ /* 0x040ff000000810a0 */
[C---:B------:R-:W-:Y:S08]  /*7580*/  HMMA.1688.F32.TF32 R164, R176.reuse, R66, R164 ;  /* 0x00000042b0a4723c */ /* 0x040ff000000810a4 */
[----:B------:R-:W-:Y:S08]  /*7590*/  HMMA.1688.F32.TF32 R168, R176, R74, R168 ;  /* 0x0000004ab0a8723c */ /* 0x000ff000000810a8 */
[-C--:B------:R-:W-:Y:S01]  /*75a0*/  HMMA.1688.F32.TF32 R176, R88, R10.reuse, R24 ;  /* 0x0000000a58b0723c */ /* 0x080fe20000081018 */
[----:B------:R-:W5:Y:S07]  /*75b0*/  LDL R27, [R1+0x50] ;  /* 0x00005000011b7983 */ /* 0x000f6e0000100800 */
[----:B------:R-:W-:Y:S01]  /*75c0*/  HMMA.1688.F32.TF32 R116, R84, R10, R116 ;  /* 0x0000000a5474723c */ /* 0x000fe20000081074 */
[----:B------:R-:W5:Y:S01]  /*75d0*/  LDL R11, [R1+0x4c] ;  /* 0x00004c00010b7983 */ /* 0x000f620000100800 */
[----:B------:R-:W-:-:S03]  /*75e0*/  SEL R4, R4, RZ, !P5 ;  /* 0x000000ff04047207 */ /* 0x000fc60006800000 */
[----:B------:R-:W5:Y:S01]  /*75f0*/  LDL R26, [R1+0x58] ;  /* 0x00005800011a7983 */ /* 0x000f620000100800 */
[----:B------:R-:W-:Y:S01]  /*7600*/  ISETP.NE.U32.AND P0, PT, R4, RZ, PT ;  /* 0x000000ff0400720c */ /* 0x000fe20003f05070 */
[----:B------:R-:W-:Y:S01]  /*7610*/  IMAD.U32 R10, RZ, RZ, UR5 ;  /* 0x00000005ff0a7e24 */ /* 0x000fe2000f8e00ff */
[----:B------:R-:W-:Y:S01]  /*7620*/  IADD3 R4, P1, R2, R233, RZ ;  /* 0x000000e902047210 */ /* 0x000fe20007f3e0ff */
[----:B------:R-:W5:Y:S01]  /*7630*/  LDL R25, [R1+0x54] ;  /* 0x0000540001197983 */ /* 0x000f620000100800 */
[C---:B------:R-:W-:Y:S01]  /*7640*/  HMMA.1688.F32.TF32 R108, R136.reuse, R32, R108 ;  /* 0x00000020886c723c */ /* 0x040fe2000008106c */
[----:B------:R-:W-:Y:S02]  /*7650*/  IMAD R10, R10, 0x8000, R243 ;  /* 0x000080000a0a7824 */ /* 0x000fe400078e02f3 */
[----:B------:R-:W-:Y:S01]  /*7660*/  IMAD.X R5, R3, 0x1, R234, P1 ;  /* 0x0000000103057824 */ /* 0x000fe200008e06ea */
[----:B------:R-:W-:Y:S04]  /*7670*/  BAR.SYNC.DEFER_BLOCKING 0x0 ;  /* 0x0000000000007b1d */ /* 0x000fe80000010000 */
[----:B------:R-:W-:Y:S02]  /*7680*/  HMMA.1688.F32.TF32 R104, R136, R40, R104 ;  /* 0x000000288868723c */ /* 0x000fe40000081068 */
[----:B------:R-:W5:Y:S04]  /*7690*/  LDL R24, [R1+0x8c] ;  /* 0x00008c0001187983 */ /* 0x000f680000100800 */
[----:B------:R-:W1:Y:S02]  /*76a0*/  S2R R199, SR_TID.X ;  /* 0x0000000000c77919 */ /* 0x000e640000002100 */
[-C--:B------:R-:W-:Y:S02]  /*76b0*/  HMMA.1688.F32.TF32 R120, R188, R34.reuse, R120 ;  /* 0x00000022bc78723c */ /* 0x080fe40000081078 */
[----:B------:R-:W5:Y:S04]  /*76c0*/  LDL R40, [R1+0xc4] ;  /* 0x0000c40001287983 */ /* 0x000f680000100800 */
[----:B------:R-:W5:Y:S02]  /*76d0*/  LDL R33, [R1+0xfc] ;  /* 0x0000fc0001217983 */ /* 0x000f640000100800 */
[-C--:B------:R-:W-:Y:S02]  /*76e0*/  HMMA.1688.F32.TF32 R108, R84, R34.reuse, R108 ;  /* 0x00000022546c723c */ /* 0x080fe4000008106c */
[----:B------:R-:W5:Y:S04]  /*76f0*/  LDL R32, [R1+0x104] ;  /* 0x0001040001207983 */ /* 0x000f680000100800 */
[----:B------:R-:W-:Y:S01]  /*7700*/  @!PT LDS RZ, [RZ] ;  /* 0x00000000fffff984 */ /* 0x000fe20000000800 */
[----:B------:R-:W-:Y:S01]  /*7710*/  @!PT LDS RZ, [RZ] ;  /* 0x00000000fffff984 */ /* 0x000fe20000000800 */
[----:B------:R-:W-:Y:S01]  /*7720*/  @!PT LDS RZ, [RZ] ;  /* 0x00000000fffff984 */ /* 0x000fe20000000800 */
[----:B------:R1:W-:Y:S02]  /*7730*/  LDGSTS.E [R10], [R4.64], P0 ;  /* 0x00000000040a7fae */ /* 0x0003e40008121848 */
[----:B------:R-:W-:Y:S02]  /*7740*/  HMMA.1688.F32.TF32 R36, R88, R34, R36 ;  /* 0x000000225824723c */ /* 0x000fe40000081024 */
[----:B------:R-:W5:Y:S04]  /*7750*/  LDL R35, [R1+0x100] ;  /* 0x0001000001237983 */ /* 0x000f680000100800 */
[----:B------:R-:W5:Y:S02]  /*7760*/  LDL R34, [R1+0x108] ;  /* 0x0001080001227983 */ /* 0x000f640000100800 */
[----:B------:R-:W-:Y:S01]  /*7770*/  HMMA.1688.F32.TF32 R100, R136, R44, R100 ;  /* 0x0000002c8864723c */ /* 0x000fe20000081064 */
[----:B-1----:R-:W-:-:S05]  /*7780*/  IADD3 R4, P1, R2, R232, RZ ;  /* 0x000000e802047210 */ /* 0x002fca0007f3e0ff */
[----:B------:R-:W-:Y:S02]  /*7790*/  IMAD.X R5, R3, 0x1, R235, P1 ;  /* 0x0000000103057824 */ /* 0x000fe400008e06eb */
[----:B------:R-:W-:Y:S03]  /*77a0*/  HMMA.1688.F32.TF32 R96, R136, R56, R96 ;  /* 0x000000388860723c */ /* 0x000fe60000081060 */
[----:B------:R1:W-:Y:S01]  /*77b0*/  LDGSTS.E [R10+0x200], [R4.64], P0 ;  /* 0x00200000040a7fae */ /* 0x0003e20008121848 */
[----:B------:R-:W-:-:S04]  /*77c0*/  ISETP.GT.AND P0, PT, R0, 0x4, PT ;  /* 0x000000040000780c */ /* 0x000fc80003f04270 */
[----:B------:R-:W-:Y:S01]  /*77d0*/  HMMA.1688.F32.TF32 R92, R136, R64, R92 ;  /* 0x00000040885c723c */ /* 0x000fe2000008105c */
[----:B-1----:R-:W-:-:S07]  /*77e0*/  SEL R4, RZ, 0x4, !P0 ;  /* 0x00000004ff047807 */ /* 0x002fce0004000000 */
[----:B------:R-:W-:Y:S01]  /*77f0*/  HMMA.1688.F32.TF32 R76, R136, R72, R76 ;  /* 0x00000048884c723c */ /* 0x000fe2000008104c */
[----:B------:R-:W-:-:S04]  /*7800*/  SEL R4, R4, RZ, !P5 ;  /* 0x000000ff04047207 */ /* 0x000fc80006800000 */
[----:B------:R-:W-:-:S03]  /*7810*/  ISETP.NE.U32.AND P0, PT, R4, RZ, PT ;  /* 0x000000ff0400720c */ /* 0x000fc60003f05070 */
[----:B------:R-:W-:Y:S01]  /*7820*/  HMMA.1688.F32.TF32 R128, R188, R46, R128 ;  /* 0x0000002ebc80723c */ /* 0x000fe20000081080 */
[----:B------:R-:W-:Y:S02]  /*7830*/  ISETP.GT.AND P1, PT, R0, 0x8, PT ;  /* 0x000000080000780c */ /* 0x000fe40003f24270 */
[----:B------:R-:W-:-:S05]  /*7840*/  IADD3 R195, R195, 0x1, RZ ;  /* 0x00000001c3c37810 */ /* 0x000fca0007ffe0ff */
[----:B------:R-:W-:Y:S08]  /*7850*/  HMMA.1688.F32.TF32 R100, R84, R46, R100 ;  /* 0x0000002e5464723c */ /* 0x000ff00000081064 */
[C---:B------:R-:W-:Y:S08]  /*7860*/  HMMA.1688.F32.TF32 R124, R188.reuse, R42, R124 ;  /* 0x0000002abc7c723c */ /* 0x040ff0000008107c */
[C---:B------:R-:W-:Y:S08]  /*7870*/  HMMA.1688.F32.TF32 R136, R188.reuse, R58, R172 ;  /* 0x0000003abc88723c */ /* 0x040ff000000810ac */
[----:B------:R-:W-:Y:S08]  /*7880*/  HMMA.1688.F32.TF32 R184, R188, R74, R184 ;  /* 0x0000004abcb8723c */ /* 0x000ff000000810b8 */
[C---:B------:R-:W-:Y:S08]  /*7890*/  HMMA.1688.F32.TF32 R104, R84.reuse, R42, R104 ;  /* 0x0000002a5468723c */ /* 0x040ff00000081068 */
[C---:B------:R-:W-:Y:S08]  /*78a0*/  HMMA.1688.F32.TF32 R96, R84.reuse, R58, R96 ;  /* 0x0000003a5460723c */ /* 0x040ff00000081060 */
[C---:B------:R-:W-:Y:S08]  /*78b0*/  HMMA.1688.F32.TF32 R92, R84.reuse, R66, R92 ;  /* 0x00000042545c723c */ /* 0x040ff0000008105c */
[----:B------:R-:W-:Y:S01]  /*78c0*/  HMMA.1688.F32.TF32 R76, R84, R74, R76 ;  /* 0x0000004a544c723c */ /* 0x000fe2000008104c */
[----:B--2---:R-:W-:-:S02]  /*78d0*/  IADD3 R4, P2, R2, R14, RZ ;  /* 0x0000000e02047210 */ /* 0x004fc40007f5e0ff */
[----:B------:R-:W2:Y:S03]  /*78e0*/  LDL R14, [R1+0x94] ;  /* 0x00009400010e7983 */ /* 0x000ea60000100800 */
[----:B---3--:R-:W-:Y:S01]  /*78f0*/  IMAD.X R5, R3, 0x1, R9, P2 ;  /* 0x0000000103057824 */ /* 0x008fe200010e0609 */
[----:B------:R-:W-:Y:S02]  /*7900*/  SEL R9, RZ, 0x4, !P1 ;  /* 0x00000004ff097807 */ /* 0x000fe40004800000 */
[----:B----4-:R-:W-:Y:S02]  /*7910*/  IADD3 R8, P1, R2, R8, RZ ;  /* 0x0000000802087210 */ /* 0x010fe40007f3e0ff */
[----:B------:R1:W-:Y:S02]  /*7920*/  LDGSTS.E [R10+0x1000], [R4.64], P0 ;  /* 0x01000000040a7fae */ /* 0x0003e40008121848 */
[----:B-1----:R-:W-:Y:S01]  /*7930*/  SEL R4, R9, RZ, !P5 ;  /* 0x000000ff09047207 */ /* 0x002fe20006800000 */
[----:B-----5:R-:W-:-:S02]  /*7940*/  IMAD.X R9, R3, 0x1, R12, P1 ;  /* 0x0000000103097824 */ /* 0x020fc400008e060c */
[----:B------:R-:W3:Y:S01]  /*7950*/  LDL R12, [R1+0xd0] ;  /* 0x0000d000010c7983 */ /* 0x000ee20000100800 */
[----:B------:R-:W-:Y:S02]  /*7960*/  ISETP.GT.AND P2, PT, R0, 0xc, PT ;  /* 0x0000000c0000780c */ /* 0x000fe40003f44270 */
[----:B------:R-:W-:Y:S01]  /*7970*/  ISETP.NE.U32.AND P1, PT, R4, RZ, PT ;  /* 0x000000ff0400720c */ /* 0x000fe20003f25070 */
[----:B------:R1:W-:Y:S01]  /*7980*/  LDGSTS.E [R10+0x1200], [R8.64], P0 ;  /* 0x01200000080a7fae */ /* 0x0003e20008121848 */
[----:B------:R-:W-:-:S04]  /*7990*/  SEL R5, RZ, 0x4, !P2 ;  /* 0x00000004ff057807 */ /* 0x000fc80005000000 */
[----:B-1----:R-:W-:Y:S02]  /*79a0*/  SEL R8, R5, RZ, !P5 ;  /* 0x000000ff05087207 */ /* 0x002fe40006800000 */
[----:B------:R-:W-:Y:S02]  /*79b0*/  IADD3 R4, P2, R2, R27, RZ ;  /* 0x0000001b02047210 */ /* 0x000fe40007f5e0ff */
[----:B------:R-:W-:Y:S01]  /*79c0*/  ISETP.NE.U32.AND P0, PT, R8, RZ, PT ;  /* 0x000000ff0800720c */ /* 0x000fe20003f05070 */
[----:B------:R-:W4:Y:S02]  /*79d0*/  LDL R27, [R1+0x114] ;  /* 0x00011400011b7983 */ /* 0x000f240000100800 */
[----:B------:R-:W-:Y:S02]  /*79e0*/  IMAD.X R5, R3, 0x1, R11, P2 ;  /* 0x0000000103057824 */ /* 0x000fe400010e060b */
[----:B------:R-:W5:Y:S04]  /*79f0*/  LDL R11, [R1+0xcc] ;  /* 0x0000cc00010b7983 */ /* 0x000f680000100800 */
[----:B------:R1:W-:Y:S02]  /*7a00*/  LDGSTS.E [R10+0x2000], [R4.64], P1 ;  /* 0x02000000040a7fae */ /* 0x0003e40008921848 */
[----:B-1----:R-:W-:-:S02]  /*7a10*/  IADD3 R4, P3, R2, R13, RZ ;  /* 0x0000000d02047210 */ /* 0x002fc40007f7e0ff */
[----:B------:R-:W4:Y:S01]  /*7a20*/  LDL R13, [R1+0x110] ;  /* 0x00011000010d7983 */ /* 0x000f220000100800 */
[----:B------:R-:W-:-:S03]  /*7a30*/  IADD3 R8, P2, R2, R26, RZ ;  /* 0x0000001a02087210 */ /* 0x000fc60007f5e0ff */
[----:B------:R-:W4:Y:S02]  /*7a40*/  LDL R26, [R1+0x150] ;  /* 0x00015000011a7983 */ /* 0x000f240000100800 */
[C---:B------:R-:W-:Y:S01]  /*7a50*/  IMAD.X R9, R3.reuse, 0x1, R25, P2 ;  /* 0x0000000103097824 */ /* 0x040fe200010e0619 */
[----:B------:R-:W-:Y:S01]  /*7a60*/  ISETP.GT.AND P2, PT, R0, 0x10, PT ;  /* 0x000000100000780c */ /* 0x000fe20003f44270 */
[----:B------:R-:W4:Y:S01]  /*7a70*/  LDL R25, [R1+0x14c] ;  /* 0x00014c0001197983 */ /* 0x000f220000100800 */
[----:B------:R-:W-:-:S03]  /*7a80*/  IMAD.X R5, R3, 0x1, R24, P3 ;  /* 0x0000000103057824 */ /* 0x000fc600018e0618 */
[----:B------:R1:W-:Y:S04]  /*7a90*/  LDGSTS.E [R10+0x2200], [R8.64], P1 ;  /* 0x02200000080a7fae */ /* 0x0003e80008921848 */
[----:B------:R-:W4:Y:S04]  /*7aa0*/  LDL R24, [R1+0x158] ;  /* 0x0001580001187983 */ /* 0x000f280000100800 */
[----:B------:R1:W-:Y:S02]  /*7ab0*/  LDGSTS.E [R10+0x3000], [R4.64], P0 ;  /* 0x03000000040a7fae */ /* 0x0003e40008121848 */
[----:B-1----:R-:W-:-:S02]  /*7ac0*/  SEL R9, RZ, 0x4, !P2 ;  /* 0x00000004ff097807 */ /* 0x002fc40005000000 */
[----:B------:R-:W-:Y:S02]  /*7ad0*/  IADD3 R8, P1, R2, R15, RZ ;  /* 0x0000000f02087210 */ /* 0x000fe40007f3e0ff */
[----:B------:R-:W-:Y:S01]  /*7ae0*/  ISETP.GT.AND P2, PT, R0, 0x14, PT ;  /* 0x000000140000780c */ /* 0x000fe20003f44270 */
[----:B------:R-:W4:Y:S01]  /*7af0*/  LDL R15, [R1+0x190] ;  /* 0x00019000010f7983 */ /* 0x000f220000100800 */
[----:B------:R-:W-:Y:S02]  /*7b00*/  SEL R4, R9, RZ, !P5 ;  /* 0x000000ff09047207 */ /* 0x000fe40006800000 */
[----:B------:R-:W-:Y:S01]  /*7b10*/  SEL R5, RZ, 0x4, !P2 ;  /* 0x00000004ff057807 */ /* 0x000fe20005000000 */
[----:B--2---:R-:W-:Y:S01]  /*7b20*/  IMAD.X R9, R3, 0x1, R14, P1 ;  /* 0x0000000103097824 */ /* 0x004fe200008e060e */
[----:B------:R-:W-:Y:S01]  /*7b30*/  ISETP.NE.U32.AND P1, PT, R4, RZ, PT ;  /* 0x000000ff0400720c */ /* 0x000fe20003f25070 */
[----:B------:R-:W2:Y:S04]  /*7b40*/  LDL R14, [R1+0x154] ;  /* 0x00015400010e7983 */ /* 0x000ea80000100800 */
[----:B------:R1:W-:Y:S01]  /*7b50*/  LDGSTS.E [R10+0x3200], [R8.64], P0 ;  /* 0x03200000080a7fae */ /* 0x0003e20008121848 */
[----:B---3--:R-:W-:-:S03]  /*7b60*/  IADD3 R4, P2, R2, R12, RZ ;  /* 0x0000000c02047210 */ /* 0x008fc60007f5e0ff */
[----:B------:R-:W3:Y:S01]  /*7b70*/  LDL R12, [R1+0x18c] ;  /* 0x00018c00010c7983 */ /* 0x000ee20000100800 */
[----:B-1----:R-:W-:Y:S01]  /*7b80*/  SEL R8, R5, RZ, !P5 ;  /* 0x000000ff05087207 */ /* 0x002fe20006800000 */
[----:B-----5:R-:W-:Y:S02]  /*7b90*/  IMAD.X R5, R3, 0x1, R11, P2 ;  /* 0x0000000103057824 */ /* 0x020fe400010e060b */
[----:B------:R-:W5:Y:S04]  /*7ba0*/  LDL R11, [R1+0x198] ;  /* 0x00019800010b7983 */ /* 0x000f680000100800 */
[----:B------:R4:W-:Y:S02]  /*7bb0*/  LDGSTS.E [R10+0x4000], [R4.64], P1 ;  /* 0x04000000040a7fae */ /* 0x0009e40008921848 */
[----:B----4-:R-:W-:-:S02]  /*7bc0*/  IADD3 R4, P3, R2, R13, RZ ;  /* 0x0000000d02047210 */ /* 0x010fc40007f7e0ff */
[----:B------:R-:W4:Y:S01]  /*7bd0*/  LDL R13, [R1+0x194] ;  /* 0x00019400010d7983 */ /* 0x000f220000100800 */
[----:B------:R-:W-:Y:S02]  /*7be0*/  ISETP.NE.U32.AND P0, PT, R8, RZ, PT ;  /* 0x000000ff0800720c */ /* 0x000fe40003f05070 */
[----:B------:R-:W-:Y:S01]  /*7bf0*/  IADD3 R8, P2, R2, R31, RZ ;  /* 0x0000001f02087210 */ /* 0x000fe20007f5e0ff */
[C---:B------:R-:W-:Y:S01]  /*7c00*/  IMAD.X R5, R3.reuse, 0x1, R29, P3 ;  /* 0x0000000103057824 */ /* 0x040fe200018e061d */
[----:B------:R-:W4:Y:S03]  /*7c10*/  LDL R31, [R1+0xe8] ;  /* 0x0000e800011f7983 */ /* 0x000f260000100800 */
[----:B------:R-:W-:Y:S01]  /*7c20*/  IMAD.X R9, R3, 0x1, R30, P2 ;  /* 0x0000000103097824 */ /* 0x000fe200010e061e */
[----:B------:R-:W-:Y:S01]  /*7c30*/  ISETP.GT.AND P2, PT, R0, 0x18, PT ;  /* 0x000000180000780c */ /* 0x000fe20003f44270 */
[----:B------:R-:W4:Y:S04]  /*7c40*/  LDL R30, [R1+0xe4] ;  /* 0x0000e400011e7983 */ /* 0x000f280000100800 */
[----:B------:R1:W-:Y:S04]  /*7c50*/  LDGSTS.E [R10+0x4200], [R8.64], P1 ;  /* 0x04200000080a7fae */ /* 0x0003e80008921848 */
[----:B------:R1:W-:Y:S04]  /*7c60*/  LDGSTS.E [R10+0x5000], [R4.64], P0 ;  /* 0x05000000040a7fae */ /* 0x0003e80008121848 */
[----:B------:R-:W4:Y:S01]  /*7c70*/  LDL R29, [R1+0x11c] ;  /* 0x00011c00011d7983 */ /* 0x000f220000100800 */
[----:B-1----:R-:W-:-:S02]  /*7c80*/  SEL R8, RZ, 0x4, !P2 ;  /* 0x00000004ff087807 */ /* 0x002fc40005000000 */
[----:B------:R-:W-:Y:S02]  /*7c90*/  IADD3 R4, P1, R2, R28, RZ ;  /* 0x0000001c02047210 */ /* 0x000fe40007f3e0ff */
[----:B------:R-:W-:Y:S01]  /*7ca0*/  SEL R8, R8, RZ, !P5 ;  /* 0x000000ff08087207 */ /* 0x000fe20006800000 */
[----:B------:R-:W4:Y:S01]  /*7cb0*/  LDL R28, [R1+0x60] ;  /* 0x00006000011c7983 */ /* 0x000f220000100800 */
[----:B------:R-:W-:Y:S01]  /*7cc0*/  ISETP.GT.AND P2, PT, R0, 0x1c, PT ;  /* 0x0000001c0000780c */ /* 0x000fe20003f44270 */
[----:B------:R-:W-:Y:S01]  /*7cd0*/  IMAD.X R5, R3, 0x1, R27, P1 ;  /* 0x0000000103057824 */ /* 0x000fe200008e061b */
[----:B------:R-:W-:Y:S01]  /*7ce0*/  ISETP.NE.U32.AND P1, PT, R8, RZ, PT ;  /* 0x000000ff0800720c */ /* 0x000fe20003f25070 */
[----:B------:R-:W4:Y:S01]  /*7cf0*/  LDL R27, [R1+0x5c] ;  /* 0x00005c00011b7983 */ /* 0x000f220000100800 */
[----:B------:R-:W-:Y:S02]  /*7d00*/  SEL R9, RZ, 0x4, !P2 ;  /* 0x00000004ff097807 */ /* 0x000fe40005000000 */
[----:B------:R-:W-:Y:S01]  /*7d10*/  IADD3 R8, P2, R2, R26, RZ ;  /* 0x0000001a02087210 */ /* 0x000fe20007f5e0ff */
[----:B------:R1:W-:Y:S04]  /*7d20*/  LDGSTS.E [R10+0x5200], [R4.64], P0 ;  /* 0x05200000040a7fae */ /* 0x0003e80008121848 */
[----:B------:R-:W4:Y:S01]  /*7d30*/  LDL R26, [R1+0x68] ;  /* 0x00006800011a7983 */ /* 0x000f220000100800 */
[----:B-1----:R-:W-:Y:S01]  /*7d40*/  SEL R4, R9, RZ, !P5 ;  /* 0x000000ff09047207 */ /* 0x002fe20006800000 */
[----:B------:R-:W-:-:S02]  /*7d50*/  IMAD.X R9, R3, 0x1, R25, P2 ;  /* 0x0000000103097824 */ /* 0x000fc400010e0619 */
[----:B------:R-:W4:Y:S01]  /*7d60*/  LDL R25, [R1+0x64] ;  /* 0x0000640001197983 */ /* 0x000f220000100800 */
[----:B------:R-:W-:Y:S02]  /*7d70*/  ISETP.NE.U32.AND P2, PT, R4, RZ, PT ;  /* 0x000000ff0400720c */ /* 0x000fe40003f45070 */
[C---:B------:R-:W-:Y:S01]  /*7d80*/  IADD3 R4, P0, R2.reuse, R24, RZ ;  /* 0x0000001802047210 */ /* 0x040fe20007f1e0ff */
[----:B------:R1:W-:Y:S04]  /*7d90*/  LDGSTS.E [R10+0x6000], [R8.64], P1 ;  /* 0x06000000080a7fae */ /* 0x0003e80008921848 */
[----:B------:R-:W4:Y:S01]  /*7da0*/  LDL R24, [R1+0x20] ;  /* 0x0000200001187983 */ /* 0x000f220000100800 */
[----:B-1----:R-:W-:-:S03]  /*7db0*/  IADD3 R8, P3, R2, R15, RZ ;  /* 0x0000000f02087210 */ /* 0x002fc60007f7e0ff */
[----:B------:R-:W4:Y:S01]  /*7dc0*/  LDL R15, [R1+0x1c] ;  /* 0x00001c00010f7983 */ /* 0x000f220000100800 */
[----:B--2---:R-:W-:-:S03]  /*7dd0*/  IMAD.X R5, R3, 0x1, R14, P0 ;  /* 0x0000000103057824 */ /* 0x004fc600000e060e */
[----:B------:R-:W2:Y:S04]  /*7de0*/  LDL R14, [R1+0x24] ;  /* 0x00002400010e7983 */ /* 0x000ea80000100800 */
[----:B------:R5:W-:Y:S01]  /*7df0*/  LDGSTS.E [R10+0x6200], [R4.64], P1 ;  /* 0x06200000040a7fae */ /* 0x000be20008921848 */
[----:B---3--:R-:W-:-:S03]  /*7e00*/  IMAD.X R9, R3, 0x1, R12, P3 ;  /* 0x0000000103097824 */ /* 0x008fc600018e060c */
[----:B------:R-:W3:Y:S01]  /*7e10*/  LDL R12, [R1+0x28] ;  /* 0x00002800010c7983 */ /* 0x000ee20000100800 */
[----:B------:R-:W-:-:S03]  /*7e20*/  ISETP.GT.AND P0, PT, R0, 0x1, PT ;  /* 0x000000010000780c */ /* 0x000fc60003f04270 */
[----:B------:R1:W-:Y:S01]  /*7e30*/  LDGSTS.E [R10+0x7000], [R8.64], P2 ;  /* 0x07000000080a7fae */ /* 0x0003e20009121848 */
[----:B-----5:R-:W-:-:S05]  /*7e40*/  IADD3 R4, P1, R2, R11, RZ ;  /* 0x0000000b02047210 */ /* 0x020fca0007f3e0ff */
[----:B----4-:R-:W-:Y:S02]  /*7e50*/  IMAD.X R5, R3, 0x1, R13, P1 ;  /* 0x0000000103057824 */ /* 0x010fe400008e060d */
[----:B------:R-:W4:Y:S01]  /*7e60*/  LDL R13, [R1+0xa0] ;  /* 0x0000a000010d7983 */ /* 0x000f220000100800 */
[----:B------:R-:W-:Y:S02]  /*7e70*/  SEL R11, RZ, 0x4, !P0 ;  /* 0x00000004ff0b7807 */ /* 0x000fe40004000000 */
[----:B------:R-:W-:Y:S01]  /*7e80*/  ISETP.GT.AND P1, PT, R0, 0x5, PT ;  /* 0x000000050000780c */ /* 0x000fe20003f24270 */
[----:B------:R5:W-:Y:S01]  /*7e90*/  LDGSTS.E [R10+0x7200], [R4.64], P2 ;  /* 0x07200000040a7fae */ /* 0x000be20009121848 */
[----:B------:R-:W-:-:S04]  /*7ea0*/  SEL R11, R11, RZ, !P5 ;  /* 0x000000ff0b0b7207 */ /* 0x000fc80006800000 */
[----:B------:R-:W-:Y:S02]  /*7eb0*/  ISETP.NE.U32.AND P0, PT, R11, RZ, PT ;  /* 0x000000ff0b00720c */ /* 0x000fe40003f05070 */
[----:B------:R-:W4:Y:S01]  /*7ec0*/  LDL R11, [R1+0xdc] ;  /* 0x0000dc00010b7983 */ /* 0x000f220000100800 */
[----:B-----5:R-:W-:Y:S01]  /*7ed0*/  SEL R4, RZ, 0x4, !P1 ;  /* 0x00000004ff047807 */ /* 0x020fe20004800000 */
[----:B-1----:R-:W-:Y:S01]  /*7ee0*/  IMAD.U32 R10, RZ, RZ, UR5 ;  /* 0x00000005ff0a7e24 */ /* 0x002fe2000f8e00ff */
[----:B------:R-:W-:Y:S02]  /*7ef0*/  IADD3 R8, P1, R2, R245, RZ ;  /* 0x000000f502087210 */ /* 0x000fe40007f3e0ff */
[----:B------:R-:W-:Y:S01]  /*7f00*/  SEL R4, R4, RZ, !P5 ;  /* 0x000000ff04047207 */ /* 0x000fe20006800000 */
[----:B------:R-:W-:Y:S02]  /*7f10*/  IMAD R10, R10, 0x8000, R242 ;  /* 0x000080000a0a7824 */ /* 0x000fe400078e02f2 */
[----:B------:R-:W-:Y:S01]  /*7f20*/  IMAD.X R9, R3, 0x1, R244, P1 ;  /* 0x0000000103097824 */ /* 0x000fe200008e06f4 */
[----:B------:R-:W-:-:S02]  /*7f30*/  ISETP.NE.U32.AND P1, PT, R4, RZ, PT ;  /* 0x000000ff0400720c */ /* 0x000fc40003f25070 */
[----:B------:R-:W-:Y:S02]  /*7f40*/  IADD3 R4, P2, R2, R247, RZ ;  /* 0x000000f702047210 */ /* 0x000fe40007f5e0ff */
[----:B------:R1:W-:Y:S03]  /*7f50*/  LDGSTS.E [R10+0x400], [R8.64], P0 ;  /* 0x00400000080a7fae */ /* 0x0003e60008121848 */
[----:B------:R-:W-:-:S05]  /*7f60*/  IMAD.X R5, R3, 0x1, R246, P2 ;  /* 0x0000000103057824 */ /* 0x000fca00010e06f6 */
[----:B------:R5:W-:Y:S01]  /*7f70*/  LDGSTS.E [R10+0x600], [R4.64], P0 ;  /* 0x00600000040a7fae */ /* 0x000be20008121848 */
[----:B-1----:R-:W-:-:S03]  /*7f80*/  IADD3 R8, P3, R2, R24, RZ ;  /* 0x0000001802087210 */ /* 0x002fc60007f7e0ff */
[----:B------:R-:W4:Y:S02]  /*7f90*/  LDL R24, [R1+0x9c] ;  /* 0x00009c0001187983 */ /* 0x000f240000100800 */
[----:B------:R-:W-:Y:S02]  /*7fa0*/  IMAD.X R9, R3, 0x1, R15, P3 ;  /* 0x0000000103097824 */ /* 0x000fe400018e060f */
[----:B------:R-:W4:Y:S04]  /*7fb0*/  LDL R15, [R1+0xa8] ;  /* 0x0000a800010f7983 */ /* 0x000f280000100800 */
[----:B------:R3:W-:Y:S01]  /*7fc0*/  LDGSTS.E [R10+0x1400], [R8.64], P1 ;  /* 0x01400000080a7fae */ /* 0x0007e20008921848 */
[----:B------:R-:W-:-:S04]  /*7fd0*/  ISETP.GT.AND P2, PT, R0, 0x9, PT ;  /* 0x000000090000780c */ /* 0x000fc80003f44270 */
[----:B-----5:R-:W-:Y:S02]  /*7fe0*/  SEL R4, RZ, 0x4, !P2 ;  /* 0x00000004ff047807 */ /* 0x020fe40005000000 */
[----:B------:R-:W-:Y:S02]  /*7ff0*/  ISETP.GT.AND P2, PT, R0, 0xd, PT ;  /* 0x0000000d0000780c */ /* 0x000fe40003f44270 */
[----:B------:R-:W-:Y:S02]  /*8000*/  SEL R4, R4, RZ, !P5 ;  /* 0x000000ff04047207 */ /* 0x000fe40006800000 */
[----:B------:R-:W-:Y:S02]  /*8010*/  SEL R5, RZ, 0x4, !P2 ;  /* 0x00000004ff057807 */ /* 0x000fe40005000000 */
[----:B---3--:R-:W-:Y:S02]  /*8020*/  IADD3 R8, P0, R2, R12, RZ ;  /* 0x0000000c02087210 */ /* 0x008fe40007f1e0ff */
[----:B------:R-:W3:Y:S03]  /*8030*/  LDL R12, [R1+0xa4] ;  /* 0x0000a400010c7983 */ /* 0x000ee60000100800 */
[----:B--2---:R-:W-:-:S02]  /*8040*/  IMAD.X R9, R3, 0x1, R14, P0 ;  /* 0x0000000103097824 */ /* 0x004fc400000e060e */
[----:B------:R-:W2:Y:S01]  /*8050*/  LDL R14, [R1+0xe0] ;  /* 0x0000e000010e7983 */ /* 0x000ea20000100800 */
[----:B------:R-:W-:Y:S02]  /*8060*/  ISETP.NE.U32.AND P0, PT, R4, RZ, PT ;  /* 0x000000ff0400720c */ /* 0x000fe40003f05070 */
[----:B------:R-:W-:Y:S01]  /*8070*/  IADD3 R4, P2, R2, R28, RZ ;  /* 0x0000001c02047210 */ /* 0x000fe20007f5e0ff */
[----:B------:R1:W-:Y:S04]  /*8080*/  LDGSTS.E [R10+0x1600], [R8.64], P1 ;  /* 0x01600000080a7fae */ /* 0x0003e80008921848 */
[----:B------:R-:W5:Y:S01]  /*8090*/  LDL R28, [R1+0x128] ;  /* 0x00012800011c7983 */ /* 0x000f620000100800 */
[----:B-1----:R-:W-:Y:S01]  /*80a0*/  SEL R8, R5, RZ, !P5 ;  /* 0x000000ff05087207 */ /* 0x002fe20006800000 */
[----:B------:R-:W-:-:S02]  /*80b0*/  IMAD.X R5, R3, 0x1, R27, P2 ;  /* 0x0000000103057824 */ /* 0x000fc400010e061b */
[----:B------:R-:W5:Y:S04]  /*80c0*/  LDL R27, [R1+0x124] ;  /* 0x00012400011b7983 */ /* 0x000f680000100800 */
[----:B------:R4:W-:Y:S02]  /*80d0*/  LDGSTS.E [R10+0x2400], [R4.64], P0 ;  /* 0x02400000040a7fae */ /* 0x0009e40008121848 */
[----:B----4-:R-:W-:Y:S02]  /*80e0*/  IADD3 R4, P3, R2, R13, RZ ;  /* 0x0000000d02047210 */ /* 0x010fe40007f7e0ff */
[----:B------:R-:W4:Y:S01]  /*80f0*/  LDL R13, [R1+0x120] ;  /* 0x00012000010d7983 */ /* 0x000f220000100800 */
[----:B------:R-:W-:Y:S02]  /*8100*/  ISETP.NE.U32.AND P1, PT, R8, RZ, PT ;  /* 0x000000ff0800720c */ /* 0x000fe40003f25070 */
[----:B------:R-:W-:-:S02]  /*8110*/  IADD3 R8, P2, R2, R26, RZ ;  /* 0x0000001a02087210 */ /* 0x000fc40007f5e0ff */
[----:B------:R-:W5:Y:S03]  /*8120*/  LDL R26, [R1+0x160] ;  /* 0x00016000011a7983 */ /* 0x000f660000100800 */
[----:B------:R-:W-:Y:S01]  /*8130*/  IMAD.X R9, R3, 0x1, R25, P2 ;  /* 0x0000000103097824 */ /* 0x000fe200010e0619 */
[----:B------:R-:W-:Y:S01]  /*8140*/  ISETP.GT.AND P2, PT, R0, 0x11, PT ;  /* 0x000000110000780c */ /* 0x000fe20003f44270 */
[----:B------:R-:W5:Y:S04]  /*8150*/  LDL R25, [R1+0x15c] ;  /* 0x00015c0001197983 */ /* 0x000f680000100800 */
[----:B------:R1:W-:Y:S02]  /*8160*/  LDGSTS.E [R10+0x2600], [R8.64], P0 ;  /* 0x02600000080a7fae */ /* 0x0003e40008121848 */
[----:B-1----:R-:W-:-:S02]  /*8170*/  SEL R9, RZ, 0x4, !P2 ;  /* 0x00000004ff097807 */ /* 0x002fc40005000000 */
[----:B------:R-:W-:Y:S01]  /*8180*/  ISETP.GT.AND P2, PT, R0, 0x15, PT ;  /* 0x000000150000780c */ /* 0x000fe20003f44270 */
[----:B------:R-:W-:Y:S02]  /*8190*/  IMAD.X R5, R3, 0x1, R24, P3 ;  /* 0x0000000103057824 */ /* 0x000fe400018e0618 */
[----:B------:R-:W5:Y:S04]  /*81a0*/  LDL R24, [R1+0x1a0] ;  /* 0x0001a00001187983 */ /* 0x000f680000100800 */
[----:B------:R1:W-:Y:S01]  /*81b0*/  LDGSTS.E [R10+0x3400], [R4.64], P1 ;  /* 0x03400000040a7fae */ /* 0x0003e20008921848 */
[----:B------:R-:W-:-:S03]  /*81c0*/  IADD3 R8, P0, R2, R15, RZ ;  /* 0x0000000f02087210 */ /* 0x000fc60007f1e0ff */
[----:B------:R-:W5:Y:S01]  /*81d0*/  LDL R15, [R1+0x164] ;  /* 0x00016400010f7983 */ /* 0x000f620000100800 */
[----:B-1----:R-:W-:Y:S02]  /*81e0*/  SEL R4, R9, RZ, !P5 ;  /* 0x000000ff09047207 */ /* 0x002fe40006800000 */
[----:B------:R-:W-:Y:S01]  /*81f0*/  SEL R5, RZ, 0x4, !P2 ;  /* 0x00000004ff057807 */ /* 0x000fe20005000000 */
[----:B---3--:R-:W-:Y:S02]  /*8200*/  IMAD.X R9, R3, 0x1, R12, P0 ;  /* 0x0000000103097824 */ /* 0x008fe400000e060c */
[----:B------:R-:W3:Y:S01]  /*8210*/  LDL R12, [R1+0x168] ;  /* 0x00016800010c7983 */ /* 0x000ee20000100800 */
[----:B------:R-:W-:Y:S02]  /*8220*/  ISETP.NE.U32.AND P0, PT, R4, RZ, PT ;  /* 0x000000ff0400720c */ /* 0x000fe40003f05070 */
[----:B--2---:R-:W-:Y:S01]  /*8230*/  IADD3 R4, P2, R2, R14, RZ ;  /* 0x0000000e02047210 */ /* 0x004fe20007f5e0ff */
[----:B------:R1:W-:Y:S04]  /*8240*/  LDGSTS.E [R10+0x3600], [R8.64], P1 ;  /* 0x03600000080a7fae */ /* 0x0003e80008921848 */
[----:B------:R-:W2:Y:S01]  /*8250*/  LDL R14, [R1+0x19c] ;  /* 0x00019c00010e7983 */ /* 0x000ea20000100800 */
[----:B-1----:R-:W-:Y:S01]  /*8260*/  SEL R8, R5, RZ, !P5 ;  /* 0x000000ff05087207 */ /* 0x002fe20006800000 */
[----:B------:R-:W-:-:S02]  /*8270*/  IMAD.X R5, R3, 0x1, R11, P2 ;  /* 0x0000000103057824 */ /* 0x000fc400010e060b */
[----:B------:R-:W2:Y:S04]  /*8280*/  LDL R11, [R1+0x1a8] ;  /* 0x0001a800010b7983 */ /* 0x000ea80000100800 */
[----:B------:R4:W-:Y:S02]  /*8290*/  LDGSTS.E [R10+0x4400], [R4.64], P0 ;  /* 0x04400000040a7fae */ /* 0x0009e40008121848 */
[----:B----4-:R-:W-:Y:S02]  /*82a0*/  IADD3 R4, P3, R2, R13, RZ ;  /* 0x0000000d02047210 */ /* 0x010fe40007f7e0ff */
        /* <DEDUP_REMOVED lines=12> */
[----:B-----5:R-:W-:Y:S02]  /*8370*/  IADD3 R4, P0, R2, R28, RZ ;  /* 0x0000001c02047210 */ /* 0x020fe40007f1e0ff */
[----:B------:R-:W-:Y:S01]  /*8380*/  ISETP.GT.AND P2, PT, R0, 0x1d, PT ;  /* 0x0000001d0000780c */ /* 0x000fe20003f44270 */
[----:B------:R-:W5:Y:S01]  /*8390*/  LDL R28, [R1+0xb0] ;  /* 0x0000b000011c7983 */ /* 0x000f620000100800 */
[----:B------:R-:W-:Y:S01]  /*83a0*/  SEL R8, R8, RZ, !P5 ;  /* 0x000000ff08087207 */ /* 0x000fe20006800000 */
[----:B------:R-:W-:Y:S01]  /*83b0*/  IMAD.X R5, R3, 0x1, R27, P0 ;  /* 0x0000000103057824 */ /* 0x000fe200000e061b */
[----:B------:R-:W-:Y:S01]  /*83c0*/  SEL R9, RZ, 0x4, !P2 ;  /* 0x00000004ff097807 */ /* 0x000fe20005000000 */
[----:B------:R-:W5:Y:S01]  /*83d0*/  LDL R27, [R1+0xb8] ;  /* 0x0000b800011b7983 */ /* 0x000f620000100800 */
[----:B------:R-:W-:Y:S02]  /*83e0*/  ISETP.NE.U32.AND P0, PT, R8, RZ, PT ;  /* 0x000000ff0800720c */ /* 0x000fe40003f05070 */
[----:B------:R-:W-:Y:S01]  /*83f0*/  IADD3 R8, P2, R2, R26, RZ ;  /* 0x0000001a02087210 */ /* 0x000fe20007f5e0ff */
[----:B------:R1:W-:Y:S04]  /*8400*/  LDGSTS.E [R10+0x5600], [R4.64], P1 ;  /* 0x05600000040a7fae */ /* 0x0003e80008921848 */
[----:B------:R-:W5:Y:S01]  /*8410*/  LDL R26, [R1+0x2c] ;  /* 0x00002c00011a7983 */ /* 0x000f620000100800 */
[----:B-1----:R-:W-:Y:S01]  /*8420*/  SEL R4, R9, RZ, !P5 ;  /* 0x000000ff09047207 */ /* 0x002fe20006800000 */
[----:B------:R-:W-:-:S02]  /*8430*/  IMAD.X R9, R3, 0x1, R25, P2 ;  /* 0x0000000103097824 */ /* 0x000fc400010e0619 */
[----:B------:R-:W5:Y:S01]  /*8440*/  LDL R25, [R1+0x38] ;  /* 0x0000380001197983 */ /* 0x000f620000100800 */
[----:B------:R-:W-:-:S03]  /*8450*/  ISETP.NE.U32.AND P1, PT, R4, RZ, PT ;  /* 0x000000ff0400720c */ /* 0x000fc60003f25070 */
[----:B------:R1:W-:Y:S02]  /*8460*/  LDGSTS.E [R10+0x6400], [R8.64], P0 ;  /* 0x06400000080a7fae */ /* 0x0003e40008121848 */
[C---:B-1----:R-:W-:Y:S02]  /*8470*/  IADD3 R8, P3, R2.reuse, R24, RZ ;  /* 0x0000001802087210 */ /* 0x042fe40007f7e0ff */
[----:B------:R-:W5:Y:S01]  /*8480*/  LDL R24, [R1+0x34] ;  /* 0x0000340001187983 */ /* 0x000f620000100800 */
[----:B---3--:R-:W-:-:S03]  /*8490*/  IADD3 R4, P2, R2, R12, RZ ;  /* 0x0000000c02047210 */ /* 0x008fc60007f5e0ff */
[----:B------:R-:W3:Y:S01]  /*84a0*/  LDL R12, [R1+0x30] ;  /* 0x00003000010c7983 */ /* 0x000ee20000100800 */
[----:B--2---:R-:W-:-:S03]  /*84b0*/  IMAD.X R9, R3, 0x1, R14, P3 ;  /* 0x0000000103097824 */ /* 0x004fc600018e060e */
[----:B------:R-:W2:Y:S01]  /*84c0*/  LDL R14, [R1+0x70] ;  /* 0x00007000010e7983 */ /* 0x000ea20000100800 */
[----:B------:R-:W-:-:S03]  /*84d0*/  IMAD.X R5, R3, 0x1, R15, P2 ;  /* 0x0000000103057824 */ /* 0x000fc600010e060f */
[----:B------:R-:W2:Y:S04]  /*84e0*/  LDL R15, [R1+0x78] ;  /* 0x00007800010f7983 */ /* 0x000ea80000100800 */
[----:B------:R1:W-:Y:S01]  /*84f0*/  LDGSTS.E [R10+0x6600], [R4.64], P0 ;  /* 0x06600000040a7fae */ /* 0x0003e20008121848 */
[----:B------:R-:W-:-:S03]  /*8500*/  ISETP.GT.AND P2, PT, R0, 0x2, PT ;  /* 0x000000020000780c */ /* 0x000fc60003f44270 */
[----:B------:R4:W-:Y:S01]  /*8510*/  LDGSTS.E [R10+0x7400], [R8.64], P1 ;  /* 0x07400000080a7fae */ /* 0x0009e20008921848 */
[----:B-1----:R-:W-:-:S05]  /*8520*/  IADD3 R4, P0, R2, R11, RZ ;  /* 0x0000000b02047210 */ /* 0x002fca0007f1e0ff */
[----:B----4-:R-:W-:Y:S02]  /*8530*/  IMAD.X R5, R3, 0x1, R13, P0 ;  /* 0x0000000103057824 */ /* 0x010fe400000e060d */
[----:B------:R-:W4:Y:S01]  /*8540*/  LDL R13, [R1+0x74] ;  /* 0x00007400010d7983 */ /* 0x000f220000100800 */
[----:B------:R-:W-:-:S03]  /*8550*/  SEL R11, RZ, 0x4, !P2 ;  /* 0x00000004ff0b7807 */ /* 0x000fc60005000000 */
[----:B------:R1:W-:Y:S01]  /*8560*/  LDGSTS.E [R10+0x7600], [R4.64], P1 ;  /* 0x07600000040a7fae */ /* 0x0003e20008921848 */
[----:B------:R-:W-:-:S04]  /*8570*/  SEL R11, R11, RZ, !P5 ;  /* 0x000000ff0b0b7207 */ /* 0x000fc80006800000 */
[----:B------:R-:W-:Y:S02]  /*8580*/  ISETP.NE.U32.AND P0, PT, R11, RZ, PT ;  /* 0x000000ff0b00720c */ /* 0x000fe40003f05070 */
[----:B------:R-:W-:Y:S01]  /*8590*/  IADD3 R8, P1, R2, R249, RZ ;  /* 0x000000f902087210 */ /* 0x000fe20007f3e0ff */
[----:B------:R-:W4:Y:S01]  /*85a0*/  LDL R11, [R1+0xf4] ;  /* 0x0000f400010b7983 */ /* 0x000f220000100800 */
[----:B------:R-:W-:Y:S01]  /*85b0*/  ISETP.GT.AND P2, PT, R0, 0x6, PT ;  /* 0x000000060000780c */ /* 0x000fe20003f44270 */
[----:B-1----:R-:W-:-:S03]  /*85c0*/  IMAD.U32 R10, RZ, RZ, UR5 ;  /* 0x00000005ff0a7e24 */ /* 0x002fc6000f8e00ff */
[----:B------:R-:W-:Y:S01]  /*85d0*/  SEL R4, RZ, 0x4, !P2 ;  /* 0x00000004ff047807 */ /* 0x000fe20005000000 */
[----:B------:R-:W-:Y:S02]  /*85e0*/  IMAD.X R9, R3, 0x1, R248, P1 ;  /* 0x0000000103097824 */ /* 0x000fe400008e06f8 */
[----:B------:R-:W-:Y:S01]  /*85f0*/  IMAD R10, R10, 0x8000, R241 ;  /* 0x000080000a0a7824 */ /* 0x000fe200078e02f1 */
[----:B------:R-:W-:-:S04]  /*8600*/  SEL R4, R4, RZ, !P5 ;  /* 0x000000ff04047207 */ /* 0x000fc80006800000 */
[----:B------:R3:W-:Y:S01]  /*8610*/  LDGSTS.E [R10+0x800], [R8.64], P0 ;  /* 0x00800000080a7fae */ /* 0x0007e20008121848 */
[----:B------:R-:W-:Y:S02]  /*8620*/  ISETP.NE.U32.AND P1, PT, R4, RZ, PT ;  /* 0x000000ff0400720c */ /* 0x000fe40003f25070 */
[----:B------:R-:W-:-:S05]  /*8630*/  IADD3 R4, P2, R2, R251, RZ ;  /* 0x000000fb02047210 */ /* 0x000fca0007f5e0ff */
[----:B------:R-:W-:Y:S01]  /*8640*/  IMAD.X R5, R3, 0x1, R250, P2 ;  /* 0x0000000103057824 */ /* 0x000fe200010e06fa */
[----:B------:R-:W-:-:S04]  /*8650*/  ISETP.GT.AND P2, PT, R0, 0xa, PT ;  /* 0x0000000a0000780c */ /* 0x000fc80003f44270 */
[----:B------:R1:W-:Y:S02]  /*8660*/  LDGSTS.E [R10+0xa00], [R4.64], P0 ;  /* 0x00a00000040a7fae */ /* 0x0003e40008121848 */
[----:B-1----:R-:W-:Y:S02]  /*8670*/  SEL R4, RZ, 0x4, !P2 ;  /* 0x00000004ff047807 */ /* 0x002fe40005000000 */
[----:B------:R-:W-:Y:S02]  /*8680*/  ISETP.GT.AND P2, PT, R0, 0xe, PT ;  /* 0x0000000e0000780c */ /* 0x000fe40003f44270 */
[----:B------:R-:W-:Y:S02]  /*8690*/  SEL R4, R4, RZ, !P5 ;  /* 0x000000ff04047207 */ /* 0x000fe40006800000 */
[----:B------:R-:W-:Y:S02]  /*86a0*/  SEL R5, RZ, 0x4, !P2 ;  /* 0x00000004ff057807 */ /* 0x000fe40005000000 */
[----:B---3--:R-:W-:-:S02]  /*86b0*/  IADD3 R8, P3, R2, R12, RZ ;  /* 0x0000000c02087210 */ /* 0x008fc40007f7e0ff */
[----:B------:R-:W3:Y:S03]  /*86c0*/  LDL R12, [R1+0xac] ;  /* 0x0000ac00010c7983 */ /* 0x000ee60000100800 */
[----:B-----5:R-:W-:Y:S02]  /*86d0*/  IMAD.X R9, R3, 0x1, R26, P3 ;  /* 0x0000000103097824 */ /* 0x020fe400018e061a */
[----:B------:R-:W5:Y:S04]  /*86e0*/  LDL R26, [R1+0xb4] ;  /* 0x0000b400011a7983 */ /* 0x000f680000100800 */
[----:B------:R1:W-:Y:S02]  /*86f0*/  LDGSTS.E [R10+0x1800], [R8.64], P1 ;  /* 0x01800000080a7fae */ /* 0x0003e40008921848 */
[----:B-1----:R-:W-:-:S02]  /*8700*/  IADD3 R8, P0, R2, R25, RZ ;  /* 0x0000001902087210 */ /* 0x002fc40007f1e0ff */
[----:B------:R-:W5:Y:S03]  /*8710*/  LDL R25, [R1+0xf0] ;  /* 0x0000f00001197983 */ /* 0x000f660000100800 */
[----:B------:R-:W-:Y:S01]  /*8720*/  IMAD.X R9, R3, 0x1, R24, P0 ;  /* 0x0000000103097824 */ /* 0x000fe200000e0618 */
[----:B------:R-:W-:Y:S01]  /*8730*/  ISETP.NE.U32.AND P0, PT, R4, RZ, PT ;  /* 0x000000ff0400720c */ /* 0x000fe20003f05070 */
[----:B------:R-:W5:Y:S01]  /*8740*/  LDL R24, [R1+0xec] ;  /* 0x0000ec0001187983 */ /* 0x000f620000100800 */
[----:B--2---:R-:W-:-:S03]  /*8750*/  IADD3 R4, P2, R2, R14, RZ ;  /* 0x0000000e02047210 */ /* 0x004fc60007f5e0ff */
[----:B------:R-:W2:Y:S04]  /*8760*/  LDL R14, [R1+0xf8] ;  /* 0x0000f800010e7983 */ /* 0x000ea80000100800 */
[----:B------:R1:W-:Y:S02]  /*8770*/  LDGSTS.E [R10+0x1a00], [R8.64], P1 ;  /* 0x01a00000080a7fae */ /* 0x0003e40008921848 */
[----:B-1----:R-:W-:Y:S01]  /*8780*/  SEL R8, R5, RZ, !P5 ;  /* 0x000000ff05087207 */ /* 0x002fe20006800000 */
[----:B------:R-:W-:Y:S02]  /*8790*/  IMAD.X R5, R3, 0x1, R29, P2 ;  /* 0x0000000103057824 */ /* 0x000fe400010e061d */
[----:B------:R-:W2:Y:S01]  /*87a0*/  LDL R29, [R1+0x8] ;  /* 0x00000800011d7983 */ /* 0x000ea20000100800 */
[----:B------:R-:W-:-:S02]  /*87b0*/  ISETP.NE.U32.AND P1, PT, R8, RZ, PT ;  /* 0x000000ff0800720c */ /* 0x000fc40003f25070 */
[----:B------:R-:W-:Y:S01]  /*87c0*/  IADD3 R8, P2, R2, R15, RZ ;  /* 0x0000000f02087210 */ /* 0x000fe20007f5e0ff */
[----:B------:R1:W-:Y:S04]  /*87d0*/  LDGSTS.E [R10+0x2800], [R4.64], P0 ;  /* 0x02800000040a7fae */ /* 0x0003e80008121848 */
[----:B------:R-:W2:Y:S01]  /*87e0*/  LDL R15, [R1+0x130] ;  /* 0x00013000010f7983 */ /* 0x000ea20000100800 */
[----:B----4-:R-:W-:-:S03]  /*87f0*/  IMAD.X R9, R3, 0x1, R13, P2 ;  /* 0x0000000103097824 */ /* 0x010fc600010e060d */
[----:B------:R-:W4:Y:S01]  /*8800*/  LDL R13, [R1+0x12c] ;  /* 0x00012c00010d7983 */ /* 0x000f220000100800 */
[----:B-1----:R-:W-:Y:S02]  /*8810*/  IADD3 R4, P3, R2, R28, RZ ;  /* 0x0000001c02047210 */ /* 0x002fe40007f7e0ff */
[----:B------:R-:W-:Y:S01]  /*8820*/  ISETP.GT.AND P2, PT, R0, 0x12, PT ;  /* 0x000000120000780c */ /* 0x000fe20003f44270 */
[----:B------:R1:W-:Y:S04]  /*8830*/  LDGSTS.E [R10+0x2a00], [R8.64], P0 ;  /* 0x02a00000080a7fae */ /* 0x0003e80008121848 */
[----:B------:R-:W4:Y:S01]  /*8840*/  LDL R28, [R1+0x134] ;  /* 0x00013400011c7983 */ /* 0x000f220000100800 */
[----:B-1----:R-:W-:Y:S02]  /*8850*/  SEL R9, RZ, 0x4, !P2 ;  /* 0x00000004ff097807 */ /* 0x002fe40005000000 */
[----:B------:R-:W-:-:S02]  /*8860*/  IADD3 R8, P0, R2, R27, RZ ;  /* 0x0000001b02087210 */ /* 0x000fc40007f1e0ff */
[----:B------:R-:W-:Y:S01]  /*8870*/  ISETP.GT.AND P2, PT, R0, 0x16, PT ;  /* 0x000000160000780c */ /* 0x000fe20003f44270 */
[----:B------:R-:W4:Y:S01]  /*8880*/  LDL R27, [R1+0x170] ;  /* 0x00017000011b7983 */ /* 0x000f220000100800 */
[----:B---3--:R-:W-:-:S03]  /*8890*/  IMAD.X R5, R3, 0x1, R12, P3 ;  /* 0x0000000103057824 */ /* 0x008fc600018e060c */
[----:B------:R-:W3:Y:S04]  /*88a0*/  LDL R12, [R1+0x138] ;  /* 0x00013800010c7983 */ /* 0x000ee80000100800 */
[----:B------:R1:W-:Y:S02]  /*88b0*/  LDGSTS.E [R10+0x3800], [R4.64], P1 ;  /* 0x03800000040a7fae */ /* 0x0003e40008921848 */
[----:B-1----:R-:W-:Y:S01]  /*88c0*/  SEL R4, R9, RZ, !P5 ;  /* 0x000000ff09047207 */ /* 0x002fe20006800000 */
[----:B-----5:R-:W-:Y:S01]  /*88d0*/  IMAD.X R9, R3, 0x1, R26, P0 ;  /* 0x0000000103097824 */ /* 0x020fe200000e061a */
[----:B------:R-:W-:Y:S01]  /*88e0*/  SEL R5, RZ, 0x4, !P2 ;  /* 0x00000004ff057807 */ /* 0x000fe20005000000 */
[----:B------:R-:W5:Y:S01]  /*88f0*/  LDL R26, [R1+0x16c] ;  /* 0x00016c00011a7983 */ /* 0x000f620000100800 */
[----:B------:R-:W-:-:S02]  /*8900*/  ISETP.NE.U32.AND P0, PT, R4, RZ, PT ;  /* 0x000000ff0400720c */ /* 0x000fc40003f05070 */
[----:B------:R-:W-:Y:S01]  /*8910*/  IADD3 R4, P2, R2, R25, RZ ;  /* 0x0000001902047210 */ /* 0x000fe20007f5e0ff */
[----:B------:R1:W-:Y:S04]  /*8920*/  LDGSTS.E [R10+0x3a00], [R8.64], P1 ;  /* 0x03a00000080a7fae */ /* 0x0003e80008921848 */
[----:B------:R-:W5:Y:S01]  /*8930*/  LDL R25, [R1+0x178] ;  /* 0x0001780001197983 */ /* 0x000f620000100800 */
[----:B-1----:R-:W-:Y:S01]  /*8940*/  SEL R8, R5, RZ, !P5 ;  /* 0x000000ff05087207 */ /* 0x002fe20006800000 */
[----:B------:R-:W-:Y:S02]  /*8950*/  IMAD.X R5, R3, 0x1, R24, P2 ;  /* 0x0000000103057824 */ /* 0x000fe400010e0618 */
[----:B------:R-:W5:Y:S01]  /*8960*/  LDL R24, [R1+0x1b0] ;  /* 0x0001b00001187983 */ /* 0x000f620000100800 */
[----:B------:R-:W-:-:S02]  /*8970*/  ISETP.NE.U32.AND P1, PT, R8, RZ, PT ;  /* 0x000000ff0800720c */ /* 0x000fc40003f25070 */
[----:B--2---:R-:W-:Y:S01]  /*8980*/  IADD3 R8, P2, R2, R14, RZ ;  /* 0x0000000e02087210 */ /* 0x004fe20007f5e0ff */
[----:B------:R1:W-:Y:S04]  /*8990*/  LDGSTS.E [R10+0x4800], [R4.64], P0 ;  /* 0x04800000040a7fae */ /* 0x0003e80008121848 */
[----:B------:R-:W2:Y:S01]  /*89a0*/  LDL R14, [R1+0x174] ;  /* 0x00017400010e7983 */ /* 0x000ea20000100800 */
[----:B------:R-:W-:-:S03]  /*89b0*/  IMAD.X R9, R3, 0x1, R11, P2 ;  /* 0x0000000103097824 */ /* 0x000fc600010e060b */
[----:B------:R-:W2:Y:S01]  /*89c0*/  LDL R11, [R1+0x1b8] ;  /* 0x0001b800010b7983 */ /* 0x000ea20000100800 */
[----:B-1----:R-:W-:-:S03]  /*89d0*/  IADD3 R4, P3, R2, R15, RZ ;  /* 0x0000000f02047210 */ /* 0x002fc60007f7e0ff */
[----:B------:R1:W-:Y:S04]  /*89e0*/  LDGSTS.E [R10+0x4a00], [R8.64], P0 ;  /* 0x04a00000080a7fae */ /* 0x0003e80008121848 */
[----:B------:R-:W2:Y:S01]  /*89f0*/  LDL R15, [R1+0x1ac] ;  /* 0x0001ac00010f7983 */ /* 0x000ea20000100800 */
[----:B----4-:R-:W-:-:S03]  /*8a00*/  IMAD.X R5, R3, 0x1, R13, P3 ;  /* 0x0000000103057824 */ /* 0x010fc600018e060d */
[----:B------:R-:W4:Y:S01]  /*8a10*/  LDL R13, [R1+0x1b4] ;  /* 0x0001b400010d7983 */ /* 0x000f220000100800 */
[----:B------:R-:W-:-:S03]  /*8a20*/  ISETP.GT.AND P2, PT, R0, 0x1a, PT ;  /* 0x0000001a0000780c */ /* 0x000fc60003f44270 */
[----:B------:R3:W-:Y:S01]  /*8a30*/  LDGSTS.E [R10+0x5800], [R4.64], P1 ;  /* 0x05800000040a7fae */ /* 0x0007e20008921848 */
[----:B-1----:R-:W-:Y:S02]  /*8a40*/  SEL R8, RZ, 0x4, !P2 ;  /* 0x00000004ff087807 */ /* 0x002fe40005000000 */
[----:B------:R-:W-:Y:S02]  /*8a50*/  ISETP.GT.AND P2, PT, R0, 0x1e, PT ;  /* 0x0000001e0000780c */ /* 0x000fe40003f44270 */
[----:B------:R-:W-:Y:S02]  /*8a60*/  SEL R8, R8, RZ, !P5 ;  /* 0x000000ff08087207 */ /* 0x000fe40006800000 */
[----:B------:R-:W-:Y:S02]  /*8a70*/  SEL R9, RZ, 0x4, !P2 ;  /* 0x00000004ff097807 */ /* 0x000fe40005000000 */
[----:B---3--:R-:W-:Y:S02]  /*8a80*/  IADD3 R4, P0, R2, R12, RZ ;  /* 0x0000000c02047210 */ /* 0x008fe40007f1e0ff */
[----:B------:R-:W3:Y:S03]  /*8a90*/  LDL R12, [R1] ;  /* 0x00000000010c7983 */ /* 0x000ee60000100800 */
[----:B------:R-:W-:Y:S01]  /*8aa0*/  IMAD.X R5, R3, 0x1, R28, P0 ;  /* 0x0000000103057824 */ /* 0x000fe200000e061c */
[----:B------:R-:W-:Y:S01]  /*8ab0*/  ISETP.NE.U32.AND P0, PT, R8, RZ, PT ;  /* 0x000000ff0800720c */ /* 0x000fe20003f05070 */
[----:B------:R-:W3:Y:S01]  /*8ac0*/  LDL R28, [R1+0x40] ;  /* 0x00004000011c7983 */ /* 0x000ee20000100800 */
[----:B------:R-:W-:-:S03]  /*8ad0*/  IADD3 R8, P2, R2, R27, RZ ;  /* 0x0000001b02087210 */ /* 0x000fc60007f5e0ff */
[----:B------:R1:W-:Y:S04]  /*8ae0*/  LDGSTS.E [R10+0x5a00], [R4.64], P1 ;  /* 0x05a00000040a7fae */ /* 0x0003e80008921848 */
[----:B------:R-:W3:Y:S01]  /*8af0*/  LDL R27, [R1+0x4] ;  /* 0x00000400011b7983 */ /* 0x000ee20000100800 */
[----:B-1----:R-:W-:Y:S01]  /*8b00*/  SEL R4, R9, RZ, !P5 ;  /* 0x000000ff09047207 */ /* 0x002fe20006800000 */
[C---:B-----5:R-:W-:Y:S02]  /*8b10*/  IMAD.X R9, R3.reuse, 0x1, R26, P2 ;  /* 0x0000000103097824 */ /* 0x060fe400010e061a */
[----:B------:R-:W5:Y:S01]  /*8b20*/  LDL R26, [R1+0x3c] ;  /* 0x00003c00011a7983 */ /* 0x000f620000100800 */
[----:B------:R-:W-:Y:S02]  /*8b30*/  ISETP.NE.U32.AND P2, PT, R4, RZ, PT ;  /* 0x000000ff0400720c */ /* 0x000fe40003f45070 */
[----:B------:R-:W-:Y:S01]  /*8b40*/  IADD3 R4, P1, R2, R25, RZ ;  /* 0x0000001902047210 */ /* 0x000fe20007f3e0ff */
[----:B------:R1:W-:Y:S04]  /*8b50*/  LDGSTS.E [R10+0x6800], [R8.64], P0 ;  /* 0x06800000080a7fae */ /* 0x0003e80008121848 */
[----:B------:R-:W5:Y:S01]  /*8b60*/  LDL R25, [R1+0x48] ;  /* 0x0000480001197983 */ /* 0x000f620000100800 */
[----:B--2---:R-:W-:-:S03]  /*8b70*/  IMAD.X R5, R3, 0x1, R14, P1 ;  /* 0x0000000103057824 */ /* 0x004fc600008e060e */
[----:B------:R-:W2:Y:S01]  /*8b80*/  LDL R14, [R1+0x44] ;  /* 0x00004400010e7983 */ /* 0x000ea20000100800 */
[----:B-1----:R-:W-:-:S03]  /*8b90*/  IADD3 R8, P3, R2, R24, RZ ;  /* 0x0000001802087210 */ /* 0x002fc60007f7e0ff */
[----:B------:R1:W-:Y:S04]  /*8ba0*/  LDGSTS.E [R10+0x6a00], [R4.64], P0 ;  /* 0x06a00000040a7fae */ /* 0x0003e80008121848 */
[----:B------:R-:W2:Y:S01]  /*8bb0*/  LDL R24, [R1+0x80] ;  /* 0x0000800001187983 */ /* 0x000ea20000100800 */
[----:B-1----:R-:W-:-:S05]  /*8bc0*/  IADD3 R4, P0, R2, R11, RZ ;  /* 0x0000000b02047210 */ /* 0x002fca0007f1e0ff */
[C---:B----4-:R-:W-:Y:S02]  /*8bd0*/  IMAD.X R5, R3.reuse, 0x1, R13, P0 ;  /* 0x0000000103057824 */ /* 0x050fe400000e060d */
[----:B------:R-:W4:Y:S01]  /*8be0*/  LDL R13, [R1+0x7c] ;  /* 0x00007c00010d7983 */ /* 0x000f220000100800 */
[C---:B------:R-:W-:Y:S01]  /*8bf0*/  ISETP.GT.AND P1, PT, R0.reuse, 0x3, PT ;  /* 0x000000030000780c */ /* 0x040fe20003f24270 */
[----:B------:R-:W-:Y:S01]  /*8c00*/  IMAD.X R9, R3, 0x1, R15, P3 ;  /* 0x0000000103097824 */ /* 0x000fe200018e060f */
[----:B------:R-:W-:Y:S01]  /*8c10*/  ISETP.GT.AND P0, PT, R0, 0x7, PT ;  /* 0x000000070000780c */ /* 0x000fe20003f04270 */
[----:B------:R-:W4:Y:S01]  /*8c20*/  LDL R15, [R1+0x88] ;  /* 0x00008800010f7983 */ /* 0x000f220000100800 */
[----:B------:R-:W-:-:S03]  /*8c30*/  SEL R11, RZ, 0x4, !P1 ;  /* 0x00000004ff0b7807 */ /* 0x000fc60004800000 */
[----:B------:R1:W-:Y:S01]  /*8c40*/  LDGSTS.E [R10+0x7800], [R8.64], P2 ;  /* 0x07800000080a7fae */ /* 0x0003e20009121848 */
[----:B------:R-:W-:-:S03]  /*8c50*/  SEL R11, R11, RZ, !P5 ;  /* 0x000000ff0b0b7207 */ /* 0x000fc60006800000 */
[----:B------:R1:W-:Y:S01]  /*8c60*/  LDGSTS.E [R10+0x7a00], [R4.64], P2 ;  /* 0x07a00000040a7fae */ /* 0x0003e20009121848 */
[----:B------:R-:W-:-:S03]  /*8c70*/  ISETP.NE.U32.AND P1, PT, R11, RZ, PT ;  /* 0x000000ff0b00720c */ /* 0x000fc60003f25070 */
[----:B------:R-:W4:Y:S01]  /*8c80*/  LDL R11, [R1+0x84] ;  /* 0x00008400010b7983 */ /* 0x000f220000100800 */
[----:B-1----:R-:W-:-:S03]  /*8c90*/  SEL R4, RZ, 0x4, !P0 ;  /* 0x00000004ff047807 */ /* 0x002fc60004000000 */
[----:B------:R-:W4:Y:S01]  /*8ca0*/  LDL R10, [R1+0xc8] ;  /* 0x0000c800010a7983 */ /* 0x000f220000100800 */
[----:B------:R-:W-:Y:S02]  /*8cb0*/  SEL R4, R4, RZ, !P5 ;  /* 0x000000ff04047207 */ /* 0x000fe40006800000 */
[----:B---3--:R-:W-:Y:S01]  /*8cc0*/  IADD3 R8, P0, R2, R12, RZ ;  /* 0x0000000c02087210 */ /* 0x008fe20007f1e0ff */
[----:B------:R-:W-:-:S04]  /*8cd0*/  IMAD.U32 R12, RZ, RZ, UR5 ;  /* 0x00000005ff0c7e24 */ /* 0x000fc8000f8e00ff */
[C---:B------:R-:W-:Y:S01]  /*8ce0*/  IMAD.X R9, R3.reuse, 0x1, R252, P0 ;  /* 0x0000000103097824 */ /* 0x040fe200000e06fc */
[----:B------:R-:W-:Y:S02]  /*8cf0*/  ISETP.NE.U32.AND P0, PT, R4, RZ, PT ;  /* 0x000000ff0400720c */ /* 0x000fe40003f05070 */
[----:B------:R-:W-:Y:S01]  /*8d00*/  IADD3 R4, P2, R2, R29, RZ ;  /* 0x0000001d02047210 */ /* 0x000fe20007f5e0ff */
[----:B------:R-:W-:Y:S01]  /*8d10*/  IMAD R12, R12, 0x8000, R240 ;  /* 0x000080000c0c7824 */ /* 0x000fe200078e02f0 */
[----:B------:R-:W3:Y:S03]  /*8d20*/  LDL R29, [R1+0x180] ;  /* 0x00018000011d7983 */ /* 0x000ee60000100800 */
[----:B------:R-:W-:Y:S01]  /*8d30*/  IMAD.X R5, R3, 0x1, R27, P2 ;  /* 0x0000000103057824 */ /* 0x000fe200010e061b */
[----:B------:R1:W-:Y:S04]  /*8d40*/  LDGSTS.E [R12+0xc00], [R8.64], P1 ;  /* 0x00c00000080c7fae */ /* 0x0003e80008921848 */
[----:B------:R5:W-:Y:S04]  /*8d50*/  LDGSTS.E [R12+0xe00], [R4.64], P1 ;  /* 0x00e00000040c7fae */ /* 0x000be80008921848 */
[----:B------:R-:W3:Y:S01]  /*8d60*/  LDL R27, [R1+0x188] ;  /* 0x00018800011b7983 */ /* 0x000ee20000100800 */
[----:B-1----:R-:W-:-:S02]  /*8d70*/  IADD3 R8, P3, R2, R28, RZ ;  /* 0x0000001c02087210 */ /* 0x002fc40007f7e0ff */
[----:B-----5:R-:W-:-:S03]  /*8d80*/  IADD3 R4, P2, R2, R25, RZ ;  /* 0x0000001902047210 */ /* 0x020fc60007f5e0ff */
[----:B------:R-:W-:Y:S01]  /*8d90*/  IMAD.X R9, R3, 0x1, R26, P3 ;  /* 0x0000000103097824 */ /* 0x000fe200018e061a */
[C---:B------:R-:W-:Y:S01]  /*8da0*/  ISETP.GT.AND P3, PT, R0.reuse, 0x13, PT ;  /* 0x000000130000780c */ /* 0x040fe20003f64270 */
[----:B------:R-:W5:Y:S04]  /*8db0*/  LDL R28, [R1+0x144] ;  /* 0x00014400011c7983 */ /* 0x000f680000100800 */
[----:B------:R1:W-:Y:S01]  /*8dc0*/  LDGSTS.E [R12+0x1c00], [R8.64], P0 ;  /* 0x01c00000080c7fae */ /* 0x0003e20008121848 */
[----:B------:R-:W-:-:S03]  /*8dd0*/  ISETP.GT.AND P1, PT, R0, 0xb, PT ;  /* 0x0000000b0000780c */ /* 0x000fc60003f24270 */
[----:B------:R-:W3:Y:S01]  /*8de0*/  LDL R26, [R1+0x17c] ;  /* 0x00017c00011a7983 */ /* 0x000ee20000100800 */
[----:B--2---:R-:W-:Y:S01]  /*8df0*/  IMAD.X R5, R3, 0x1, R14, P2 ;  /* 0x0000000103057824 */ /* 0x004fe200010e060e */
[C---:B------:R-:W-:Y:S02]  /*8e00*/  ISETP.GT.AND P2, PT, R0.reuse, 0xf, PT ;  /* 0x0000000f0000780c */ /* 0x040fe40003f44270 */
[----:B------:R-:W2:Y:S04]  /*8e10*/  LDL R14, [R1+0xc0] ;  /* 0x0000c000010e7983 */ /* 0x000ea80000100800 */
[----:B------:R1:W-:Y:S01]  /*8e20*/  LDGSTS.E [R12+0x1e00], [R4.64], P0 ;  /* 0x01e00000040c7fae */ /* 0x0003e20008121848 */
[----:B------:R-:W-:-:S03]  /*8e30*/  ISETP.GT.AND P0, PT, R0, 0x17, PT ;  /* 0x000000170000780c */ /* 0x000fc60003f04270 */
[----:B------:R-:W3:Y:S01]  /*8e40*/  LDL R25, [R1+0x1c0] ;  /* 0x0001c00001197983 */ /* 0x000ee20000100800 */
[----:B-1----:R-:W-:Y:S02]  /*8e50*/  SEL R4, RZ, 0x4, !P2 ;  /* 0x00000004ff047807 */ /* 0x002fe40005000000 */
[----:B------:R-:W-:Y:S02]  /*8e60*/  SEL R5, RZ, 0x4, !P3 ;  /* 0x00000004ff057807 */ /* 0x000fe40005800000 */
[----:B------:R-:W-:Y:S02]  /*8e70*/  SEL R4, R4, RZ, !P5 ;  /* 0x000000ff04047207 */ /* 0x000fe40006800000 */
[----:B------:R-:W-:Y:S02]  /*8e80*/  SEL R5, R5, RZ, !P5 ;  /* 0x000000ff05057207 */ /* 0x000fe40006800000 */
[----:B------:R-:W-:Y:S02]  /*8e90*/  ISETP.NE.U32.AND P6, PT, R4, RZ, PT ;  /* 0x000000ff0400720c */ /* 0x000fe40003fc5070 */
[----:B------:R-:W-:-:S02]  /*8ea0*/  IADD3 R4, P2, R2, R24, RZ ;  /* 0x0000001802047210 */ /* 0x000fc40007f5e0ff */
[----:B------:R-:W-:Y:S01]  /*8eb0*/  SEL R9, RZ, 0x4, !P0 ;  /* 0x00000004ff097807 */ /* 0x000fe20004000000 */
[----:B------:R-:W3:Y:S01]  /*8ec0*/  LDL R24, [R1+0x184] ;  /* 0x0001840001187983 */ /* 0x000ee20000100800 */
[----:B------:R-:W-:Y:S01]  /*8ed0*/  ISETP.NE.U32.AND P0, PT, R5, RZ, PT ;  /* 0x000000ff0500720c */ /* 0x000fe20003f05070 */
[----:B----4-:R-:W-:Y:S02]  /*8ee0*/  IMAD.X R5, R3, 0x1, R13, P2 ;  /* 0x0000000103057824 */ /* 0x010fe400010e060d */
[----:B------:R-:W4:Y:S01]  /*8ef0*/  LDL R13, [R1+0xbc] ;  /* 0x0000bc00010d7983 */ /* 0x000f220000100800 */
[----:B------:R-:W-:-:S04]  /*8f00*/  SEL R8, RZ, 0x4, !P1 ;  /* 0x00000004ff087807 */ /* 0x000fc80004800000 */
[----:B------:R-:W-:-:S04]  /*8f10*/  SEL R8, R8, RZ, !P5 ;  /* 0x000000ff08087207 */ /* 0x000fc80006800000 */
[----:B------:R-:W-:Y:S02]  /*8f20*/  ISETP.NE.U32.AND P1, PT, R8, RZ, PT ;  /* 0x000000ff0800720c */ /* 0x000fe40003f25070 */
[----:B------:R-:W-:Y:S02]  /*8f30*/  SEL R9, R9, RZ, !P5 ;  /* 0x000000ff09097207 */ /* 0x000fe40006800000 */
[----:B------:R-:W-:Y:S02]  /*8f40*/  IADD3 R8, P4, R2, R15, RZ ;  /* 0x0000000f02087210 */ /* 0x000fe40007f9e0ff */
[----:B------:R-:W-:Y:S01]  /*8f50*/  ISETP.NE.U32.AND P3, PT, R9, RZ, PT ;  /* 0x000000ff0900720c */ /* 0x000fe20003f65070 */
[----:B------:R-:W3:Y:S02]  /*8f60*/  LDL R15, [R1+0x1c8] ;  /* 0x0001c800010f7983 */ /* 0x000ee40000100800 */
[----:B------:R-:W-:Y:S01]  /*8f70*/  IMAD.X R9, R3, 0x1, R11, P4 ;  /* 0x0000000103097824 */ /* 0x000fe200020e060b */
[----:B------:R-:W-:-:S02]  /*8f80*/  ISETP.GT.AND P4, PT, R0, 0x1b, PT ;  /* 0x0000001b0000780c */ /* 0x000fc40003f84270 */
[----:B------:R-:W-:Y:S01]  /*8f90*/  LOP3.LUT R11, R199, 0x1f, RZ, 0xc0, !PT ;  /* 0x0000001fc70b7812 */ /* 0x000fe200078ec0ff */
[----:B------:R1:W-:Y:S04]  /*8fa0*/  LDGSTS.E [R12+0x2c00], [R4.64], P1 ;  /* 0x02c00000040c7fae */ /* 0x0003e80008921848 */
[----:B------:R1:W-:Y:S02]  /*8fb0*/  LDGSTS.E [R12+0x2e00], [R8.64], P1 ;  /* 0x02e00000080c7fae */ /* 0x0003e40008921848 */
[----:B-1----:R-:W-:Y:S02]  /*8fc0*/  SEL R9, RZ, 0x4, !P4 ;  /* 0x00000004ff097807 */ /* 0x002fe40006000000 */
[----:B------:R-:W-:Y:S02]  /*8fd0*/  ISETP.GE.AND P4, PT, R11, R0, PT ;  /* 0x000000000b00720c */ /* 0x000fe40003f86270 */
[----:B------:R-:W3:Y:S01]  /*8fe0*/  LDL R11, [R1+0x140] ;  /* 0x00014000010b7983 */ /* 0x000ee20000100800 */
[----:B------:R-:W-:-:S04]  /*8ff0*/  ISETP.GT.AND P2, PT, R0, 0x1f, PT ;  /* 0x0000001f0000780c */ /* 0x000fc80003f44270 */
[----:B------:R-:W-:Y:S02]  /*9000*/  SEL R5, RZ, 0x4, !P2 ;  /* 0x00000004ff057807 */ /* 0x000fe40005000000 */
[C---:B------:R-:W-:Y:S02]  /*9010*/  IADD3 R8, P1, R2.reuse, R10, RZ ;  /* 0x0000000a02087210 */ /* 0x040fe40007f3e0ff */
[----:B------:R-:W-:Y:S02]  /*9020*/  SEL R10, R5, RZ, !P5 ;  /* 0x000000ff050a7207 */ /* 0x000fe40006800000 */
[----:B--2---:R-:W-:Y:S02]  /*9030*/  IADD3 R4, P2, R2, R14, RZ ;  /* 0x0000000e02047210 */ /* 0x004fe40007f5e0ff */
[----:B------:R-:W2:Y:S03]  /*9040*/  LDL R14, [R1+0x1bc] ;  /* 0x0001bc00010e7983 */ /* 0x000ea60000100800 */
[----:B----4-:R-:W-:-:S02]  /*9050*/  IMAD.X R5, R3, 0x1, R13, P2 ;  /* 0x0000000103057824 */ /* 0x010fc400010e060d */
[----:B------:R-:W4:Y:S01]  /*9060*/  LDL R13, [R1+0x1c4] ;  /* 0x0001c400010d7983 */ /* 0x000f220000100800 */
[----:B------:R-:W-:-:S03]  /*9070*/  SEL R9, R9, RZ, !P5 ;  /* 0x000000ff09097207 */ /* 0x000fc60006800000 */
[----:B------:R1:W-:Y:S01]  /*9080*/  LDGSTS.E [R12+0x3c00], [R4.64], P6 ;  /* 0x03c00000040c7fae */ /* 0x0003e2000b121848 */
[----:B------:R-:W-:Y:S01]  /*9090*/  ISETP.NE.U32.AND P2, PT, R9, RZ, PT ;  /* 0x000000ff0900720c */ /* 0x000fe20003f45070 */
[----:B------:R-:W-:Y:S01]  /*90a0*/  IMAD.X R9, R3, 0x1, R40, P1 ;  /* 0x0000000103097824 */ /* 0x000fe200008e0628 */
[----:B------:R-:W-:Y:S02]  /*90b0*/  ISETP.NE.U32.AND P1, PT, R10, RZ, PT ;  /* 0x000000ff0a00720c */ /* 0x000fe40003f25070 */
[----:B------:R-:W-:Y:S02]  /*90c0*/  SEL R10, RZ, 0x4, P4 ;  /* 0x00000004ff0a7807 */ /* 0x000fe40002000000 */
[----:B------:R5:W-:Y:S02]  /*90d0*/  LDGSTS.E [R12+0x3e00], [R8.64], P6 ;  /* 0x03e00000080c7fae */ /* 0x000be4000b121848 */
[----:B------:R-:W-:Y:S02]  /*90e0*/  SEL R10, R10, RZ, !P5 ;  /* 0x000000ff0a0a7207 */ /* 0x000fe40006800000 */
[----:B-1----:R-:W-:-:S05]  /*90f0*/  IADD3 R4, P4, R2, R35, RZ ;  /* 0x0000002302047210 */ /* 0x002fca0007f9e0ff */
[C---:B------:R-:W-:Y:S01]  /*9100*/  IMAD.X R5, R3.reuse, 0x1, R33, P4 ;  /* 0x0000000103057824 */ /* 0x040fe200020e0621 */
[----:B-----5:R-:W-:Y:S02]  /*9110*/  IADD3 R8, P5, R2, R34, RZ ;  /* 0x0000002202087210 */ /* 0x020fe40007fbe0ff */
[----:B------:R-:W-:Y:S02]  /*9120*/  ISETP.NE.U32.AND P4, PT, R10, RZ, PT ;  /* 0x000000ff0a00720c */ /* 0x000fe40003f85070 */
[----:B------:R1:W-:Y:S01]  /*9130*/  LDGSTS.E [R12+0x4c00], [R4.64], P0 ;  /* 0x04c00000040c7fae */ /* 0x0003e20008121848 */
[----:B------:R-:W-:-:S05]  /*9140*/  IMAD.X R9, R3, 0x1, R32, P5 ;  /* 0x0000000103097824 */ /* 0x000fca00028e0620 */
[----:B------:R5:W-:Y:S01]  /*9150*/  LDGSTS.E [R12+0x4e00], [R8.64], P0 ;  /* 0x04e00000080c7fae */ /* 0x000be20008121848 */
[C---:B-1----:R-:W-:Y:S02]  /*9160*/  IADD3 R4, P5, R2.reuse, R31, RZ ;  /* 0x0000001f02047210 */ /* 0x042fe40007fbe0ff */
[----:B---3--:R-:W-:-:S03]  /*9170*/  IADD3 R10, P6, R2, R11, RZ ;  /* 0x0000000b020a7210 */ /* 0x008fc60007fde0ff */
[C---:B------:R-:W-:Y:S02]  /*9180*/  IMAD.X R5, R3.reuse, 0x1, R28, P5 ;  /* 0x0000000103057824 */ /* 0x040fe400028e061c */
[----:B------:R-:W-:Y:S01]  /*9190*/  IMAD.X R11, R3, 0x1, R30, P6 ;  /* 0x00000001030b7824 */ /* 0x000fe200030e061e */
[----:B-----5:R-:W-:-:S04]  /*91a0*/  IADD3 R8, P0, R2, R29, RZ ;  /* 0x0000001d02087210 */ /* 0x020fc80007f1e0ff */
[----:B------:R1:W-:Y:S01]  /*91b0*/  LDGSTS.E [R12+0x5c00], [R10.64], P3 ;  /* 0x05c000000a0c7fae */ /* 0x0003e20009921848 */
[----:B------:R-:W-:-:S03]  /*91c0*/  IMAD.X R9, R3, 0x1, R26, P0 ;  /* 0x0000000103097824 */ /* 0x000fc600000e061a */
[----:B------:R3:W-:Y:S04]  /*91d0*/  LDGSTS.E [R12+0x5e00], [R4.64], P3 ;  /* 0x05e00000040c7fae */ /* 0x0007e80009921848 */
[----:B------:R5:W-:Y:S01]  /*91e0*/  LDGSTS.E [R12+0x6c00], [R8.64], P2 ;  /* 0x06c00000080c7fae */ /* 0x000be20009121848 */
[C---:B-1----:R-:W-:Y:S02]  /*91f0*/  IADD3 R10, P5, R2.reuse, R27, RZ ;  /* 0x0000001b020a7210 */ /* 0x042fe40007fbe0ff */
[----:B---3--:R-:W-:-:S03]  /*9200*/  IADD3 R4, P0, R2, R25, RZ ;  /* 0x0000001902047210 */ /* 0x008fc60007f1e0ff */
[----:B------:R-:W-:Y:S01]  /*9210*/  IMAD.X R11, R3, 0x1, R24, P5 ;  /* 0x00000001030b7824 */ /* 0x000fe200028e0618 */
[----:B-----5:R-:W-:-:S04]  /*9220*/  IADD3 R8, P3, R2, R15, RZ ;  /* 0x0000000f02087210 */ /* 0x020fc80007f7e0ff */
[----:B------:R1:W-:Y:S01]  /*9230*/  LDGSTS.E [R12+0x6e00], [R10.64], P2 ;  /* 0x06e000000a0c7fae */ /* 0x0003e20009121848 */
[----:B------:R-:W-:-:S04]  /*9240*/  IMAD.MOV.U32 R24, RZ, RZ, c[0x0][0x188] ;  /* 0x00006200ff187624 */ /* 0x000fc800078e00ff */
[----:B------:R-:W-:-:S05]  /*9250*/  IMAD.SHL.U32 R24, R24, 0x20, RZ ;  /* 0x0000002018187824 */ /* 0x000fca00078e00ff */
[----:B------:R-:W-:Y:S01]  /*9260*/  SHF.R.S32.HI R15, RZ, 0x1f, R24 ;  /* 0x0000001fff0f7819 */ /* 0x000fe20000011418 */
[----:B------:R-:W-:Y:S03]  /*9270*/  HMMA.1688.F32.TF32 R48, R88, R42, R48 ;  /* 0x0000002a5830723c */ /* 0x000fe60000081030 */
[----:B------:R-:W-:Y:S02]  /*9280*/  SHF.L.U64.HI R15, R24, 0x2, R15 ;  /* 0x00000002180f7819 */ /* 0x000fe4000001020f */
[----:B------:R-:W-:-:S03]  /*9290*/  IADD3 R0, R0, -0x20, RZ ;  /* 0xffffffe000007810 */ /* 0x000fc60007ffe0ff */
[C---:B------:R-:W-:Y:S08]  /*92a0*/  HMMA.1688.F32.TF32 R44, R88.reuse, R46, R52 ;  /* 0x0000002e582c723c */ /* 0x040ff00000081034 */
[C---:B------:R-:W-:Y:S08]  /*92b0*/  HMMA.1688.F32.TF32 R60, R88.reuse, R58, R60 ;  /* 0x0000003a583c723c */ /* 0x040ff0000008103c */
[C---:B------:R-:W-:Y:S08]  /*92c0*/  HMMA.1688.F32.TF32 R68, R88.reuse, R66, R68 ;  /* 0x000000425844723c */ /* 0x040ff00000081044 */
[----:B------:R-:W-:Y:S01]  /*92d0*/  HMMA.1688.F32.TF32 R80, R88, R74, R80 ;  /* 0x0000004a5850723c */ /* 0x000fe20000081050 */
[----:B--2---:R-:W-:Y:S01]  /*92e0*/  IMAD.X R5, R3, 0x1, R14, P0 ;  /* 0x0000000103057824 */ /* 0x004fe200000e060e */
[----:B-1----:R-:W-:-:S04]  /*92f0*/  IADD3 R10, P0, R6, R231, RZ ;  /* 0x000000e7060a7210 */ /* 0x002fc80007f1e0ff */
[----:B------:R1:W-:Y:S01]  /*9300*/  LDGSTS.E [R12+0x7c00], [R4.64], P1 ;  /* 0x07c00000040c7fae */ /* 0x0003e20008921848 */
[----:B------:R-:W-:Y:S02]  /*9310*/  IMAD.X R11, R230, 0x1, R7, P0 ;  /* 0x00000001e60b7824 */ /* 0x000fe400000e0607 */
[----:B-1----:R-:W-:Y:S01]  /*9320*/  IMAD.U32 R5, RZ, RZ, UR5 ;  /* 0x00000005ff057e24 */ /* 0x002fe2000f8e00ff */
[----:B------:R-:W-:Y:S01]  /*9330*/  IADD3 R4, P2, R6, R227, RZ ;  /* 0x000000e306047210 */ /* 0x000fe20007f5e0ff */
[----:B----4-:R-:W-:-:S05]  /*9340*/  IMAD.X R9, R3, 0x1, R13, P3 ;  /* 0x0000000103097824 */ /* 0x010fca00018e060d */
[----:B------:R1:W-:Y:S04]  /*9350*/  LDGSTS.E [R12+0x7e00], [R8.64], P1 ;  /* 0x07e00000080c7fae */ /* 0x0003e80008921848 */
[----:B------:R-:W0:Y:S01]  /*9360*/  LDGDEPBAR ;  /* 0x00000000000079af */ /* 0x000e220000000000 */
[----:B-1----:R-:W-:Y:S01]  /*9370*/  IMAD R12, R5, 0x2000, R236 ;  /* 0x00002000050c7824 */ /* 0x002fe200078e02ec */
[----:B------:R-:W-:Y:S01]  /*9380*/  IADD3 R8, P0, R6, R223, RZ ;  /* 0x000000df06087210 */ /* 0x000fe20007f1e0ff */
[----:B------:R-:W-:-:S03]  /*9390*/  IMAD.X R5, R226, 0x1, R7, P2 ;  /* 0x00000001e2057824 */ /* 0x000fc600010e0607 */
[----:B------:R1:W-:Y:S01]  /*93a0*/  LDGSTS.E [R12+0x10000], [R10.64], P4 ;  /* 0x100000000a0c7fae */ /* 0x0003e2000a121848 */
[----:B------:R-:W-:-:S03]  /*93b0*/  IMAD.X R9, R222, 0x1, R7, P0 ;  /* 0x00000001de097824 */ /* 0x000fc600000e0607 */
[----:B------:R2:W-:Y:S04]  /*93c0*/  LDGSTS.E [R12+0x10400], [R4.64], P4 ;  /* 0x10400000040c7fae */ /* 0x0005e8000a121848 */
[----:B------:R3:W-:Y:S01]  /*93d0*/  LDGSTS.E [R12+0x10800], [R8.64], P4 ;  /* 0x10800000080c7fae */ /* 0x0007e2000a121848 */
[C---:B-1----:R-:W-:Y:S02]  /*93e0*/  IADD3 R10, P1, R6.reuse, R219, RZ ;  /* 0x000000db060a7210 */ /* 0x042fe40007f3e0ff */
[----:B--2---:R-:W-:-:S03]  /*93f0*/  IADD3 R4, P0, R6, R215, RZ ;  /* 0x000000d706047210 */ /* 0x004fc60007f1e0ff */
[--C-:B------:R-:W-:Y:S01]  /*9400*/  IMAD.X R11, R218, 0x1, R7.reuse, P1 ;  /* 0x00000001da0b7824 */ /* 0x100fe200008e0607 */
[----:B---3--:R-:W-:Y:S01]  /*9410*/  IADD3 R8, P1, R6, R211, RZ ;  /* 0x000000d306087210 */ /* 0x008fe20007f3e0ff */
[----:B------:R-:W-:-:S03]  /*9420*/  IMAD.X R5, R214, 0x1, R7, P0 ;  /* 0x00000001d6057824 */ /* 0x000fc600000e0607 */
[----:B------:R1:W-:Y:S01]  /*9430*/  LDGSTS.E [R12+0x10c00], [R10.64], P4 ;  /* 0x10c000000a0c7fae */ /* 0x0003e2000a121848 */
[----:B------:R-:W-:-:S03]  /*9440*/  IMAD.X R9, R210, 0x1, R7, P1 ;  /* 0x00000001d2097824 */ /* 0x000fc600008e0607 */
[----:B------:R2:W-:Y:S01]  /*9450*/  LDGSTS.E [R12+0x11000], [R4.64], P4 ;  /* 0x11000000040c7fae */ /* 0x0005e2000a121848 */
[----:B------:R-:W-:Y:S01]  /*9460*/  LOP3.LUT R13, R236, 0x40, RZ, 0x3c, !PT ;  /* 0x00000040ec0d7812 */ /* 0x000fe200078e3cff */
[----:B------:R-:W-:Y:S02]  /*9470*/  IMAD.U32 R14, RZ, RZ, UR5 ;  /* 0x00000005ff0e7e24 */ /* 0x000fe4000f8e00ff */
[----:B------:R3:W-:Y:S01]  /*9480*/  LDGSTS.E [R12+0x11400], [R8.64], P4 ;  /* 0x11400000080c7fae */ /* 0x0007e2000a121848 */
[C---:B-1----:R-:W-:Y:S02]  /*9490*/  IADD3 R10, P0, R6.reuse, R207, RZ ;  /* 0x000000cf060a7210 */ /* 0x042fe40007f1e0ff */
[----:B--2---:R-:W-:-:S03]  /*94a0*/  IADD3 R4, P1, R6, R203, RZ ;  /* 0x000000cb06047210 */ /* 0x004fc60007f3e0ff */
[--C-:B------:R-:W-:Y:S01]  /*94b0*/  IMAD.X R11, R206, 0x1, R7.reuse, P0 ;  /* 0x00000001ce0b7824 */ /* 0x100fe200000e0607 */
[----:B---3--:R-:W-:Y:S01]  /*94c0*/  IADD3 R8, P0, R6, R229, RZ ;  /* 0x000000e506087210 */ /* 0x008fe20007f1e0ff */
[----:B------:R-:W-:-:S03]  /*94d0*/  IMAD.X R5, R202, 0x1, R7, P1 ;  /* 0x00000001ca057824 */ /* 0x000fc600008e0607 */
[----:B------:R1:W-:Y:S01]  /*94e0*/  LDGSTS.E [R12+0x11800], [R10.64], P4 ;  /* 0x118000000a0c7fae */ /* 0x0003e2000a121848 */
[----:B------:R-:W-:Y:S02]  /*94f0*/  IMAD R14, R14, 0x2000, R13 ;  /* 0x000020000e0e7824 */ /* 0x000fe400078e020d */
[----:B------:R-:W-:Y:S01]  /*9500*/  IMAD.X R9, R228, 0x1, R7, P0 ;  /* 0x00000001e4097824 */ /* 0x000fe200000e0607 */
        /* <DEDUP_REMOVED lines=10> */
[----:B------:R-:W-:-:S03]  /*95b0*/  IADD3 R12, P1, R6, R209, RZ ;  /* 0x000000d1060c7210 */ /* 0x000fc60007f3e0ff */
[----:B------:R3:W-:Y:S01]  /*95c0*/  LDGSTS.E [R14+0x10e00], [R8.64], P4 ;  /* 0x10e00000080e7fae */ /* 0x0007e2000a121848 */
[C---:B-1----:R-:W-:Y:S02]  /*95d0*/  IADD3 R10, P0, R6.reuse, R213, RZ ;  /* 0x000000d5060a7210 */ /* 0x042fe40007f1e0ff */
[----:B--2---:R-:W-:-:S03]  /*95e0*/  IADD3 R4, P2, R6, R205, RZ ;  /* 0x000000cd06047210 */ /* 0x004fc60007f5e0ff */
[--C-:B------:R-:W-:Y:S01]  /*95f0*/  IMAD.X R11, R212, 0x1, R7.reuse, P0 ;  /* 0x00000001d40b7824 */ /* 0x100fe200000e0607 */
[----:B---3--:R-:W-:Y:S01]  /*9600*/  IADD3 R8, P0, R6, R201, RZ ;  /* 0x000000c906087210 */ /* 0x008fe20007f1e0ff */
[----:B------:R-:W-:-:S03]  /*9610*/  IMAD.X R13, R208, 0x1, R7, P1 ;  /* 0x00000001d00d7824 */ /* 0x000fc600008e0607 */
[----:B------:R1:W-:Y:S01]  /*9620*/  LDGSTS.E [R14+0x11200], [R10.64], P4 ;  /* 0x112000000a0e7fae */ /* 0x0003e2000a121848 */
[--C-:B------:R-:W-:Y:S02]  /*9630*/  IMAD.X R5, R204, 0x1, R7.reuse, P2 ;  /* 0x00000001cc057824 */ /* 0x100fe400010e0607 */
[----:B------:R-:W-:Y:S01]  /*9640*/  IMAD.X R9, R200, 0x1, R7, P0 ;  /* 0x00000001c8097824 */ /* 0x000fe200000e0607 */
[----:B------:R1:W-:Y:S04]  /*9650*/  LDGSTS.E [R14+0x11600], [R12.64], P4 ;  /* 0x116000000c0e7fae */ /* 0x0003e8000a121848 */
[----:B------:R1:W-:Y:S04]  /*9660*/  LDGSTS.E [R14+0x11a00], [R4.64], P4 ;  /* 0x11a00000040e7fae */ /* 0x0003e8000a121848 */
[----:B------:R1:W-:Y:S01]  /*9670*/  LDGSTS.E [R14+0x11e00], [R8.64], P4 ;  /* 0x11e00000080e7fae */ /* 0x0003e2000a121848 */
[----:B------:R-:W-:-:S02]  /*9680*/  IADD3 R207, P4, R207, UR10, RZ ;  /* 0x0000000acfcf7c10 */ /* 0x000fc4000ff9e0ff */
[----:B------:R-:W-:Y:S01]  /*9690*/  IADD3 R201, P1, R201, UR10, RZ ;  /* 0x0000000ac9c97c10 */ /* 0x000fe2000ff3e0ff */
[----:B------:R-:W0:Y:S01]  /*96a0*/  LDGDEPBAR ;  /* 0x00000000000079af */ /* 0x000e220000000000 */
[----:B------:R-:W-:Y:S02]  /*96b0*/  IADD3.X R206, R206, UR6, RZ, P4, !PT ;  /* 0x00000006cece7c10 */ /* 0x000fe4000a7fe4ff */
[----:B------:R-:W-:Y:S02]  /*96c0*/  IADD3 R221, P4, R221, UR10, RZ ;  /* 0x0000000adddd7c10 */ /* 0x000fe4000ff9e0ff */
[----:B------:R-:W-:Y:S02]  /*96d0*/  IADD3 R203, P2, R203, UR10, RZ ;  /* 0x0000000acbcb7c10 */ /* 0x000fe4000ff5e0ff */
[----:B------:R-:W-:Y:S02]  /*96e0*/  IADD3.X R220, R220, UR6, RZ, P4, !PT ;  /* 0x00000006dcdc7c10 */ /* 0x000fe4000a7fe4ff */
[----:B------:R-:W-:-:S02]  /*96f0*/  IADD3 R205, P3, R205, UR10, RZ ;  /* 0x0000000acdcd7c10 */ /* 0x000fc4000ff7e0ff */
[----:B------:R-:W-:Y:S02]  /*9700*/  ISETP.NE.U32.AND P4, PT, R238, R195, PT ;  /* 0x000000c3ee00720c */ /* 0x000fe40003f85070 */
[----:B------:R-:W-:Y:S02]  /*9710*/  IADD3.X R200, R200, UR6, RZ, P1, !PT ;  /* 0x00000006c8c87c10 */ /* 0x000fe40008ffe4ff */
[----:B------:R-:W-:Y:S02]  /*9720*/  IADD3.X R202, R202, UR6, RZ, P2, !PT ;  /* 0x00000006caca7c10 */ /* 0x000fe400097fe4ff */
[----:B------:R-:W-:Y:S02]  /*9730*/  IADD3 R209, P5, R209, UR10, RZ ;  /* 0x0000000ad1d17c10 */ /* 0x000fe4000ffbe0ff */
[----:B------:R-:W-:Y:S02]  /*9740*/  IADD3 R211, P6, R211, UR10, RZ ;  /* 0x0000000ad3d37c10 */ /* 0x000fe4000ffde0ff */
[----:B------:R-:W-:-:S02]  /*9750*/  IADD3 R213, P0, R213, UR10, RZ ;  /* 0x0000000ad5d57c10 */ /* 0x000fc4000ff1e0ff */
[----:B------:R-:W-:Y:S02]  /*9760*/  IADD3 R215, P1, R215, UR10, RZ ;  /* 0x0000000ad7d77c10 */ /* 0x000fe4000ff3e0ff */
[----:B------:R-:W-:Y:S02]  /*9770*/  IADD3 R217, P2, R217, UR10, RZ ;  /* 0x0000000ad9d97c10 */ /* 0x000fe4000ff5e0ff */
[----:B------:R-:W-:Y:S02]  /*9780*/  IADD3.X R204, R204, UR6, RZ, P3, !PT ;  /* 0x00000006cccc7c10 */ /* 0x000fe40009ffe4ff */
[----:B------:R-:W-:Y:S02]  /*9790*/  IADD3 R219, P3, R219, UR10, RZ ;  /* 0x0000000adbdb7c10 */ /* 0x000fe4000ff7e0ff */
[----:B------:R-:W-:Y:S02]  /*97a0*/  IADD3.X R208, R208, UR6, RZ, P5, !PT ;  /* 0x00000006d0d07c10 */ /* 0x000fe4000affe4ff */
[----:B------:R-:W-:-:S02]  /*97b0*/  IADD3.X R210, R210, UR6, RZ, P6, !PT ;  /* 0x00000006d2d27c10 */ /* 0x000fc4000b7fe4ff */
[----:B------:R-:W-:Y:S02]  /*97c0*/  IADD3.X R212, R212, UR6, RZ, P0, !PT ;  /* 0x00000006d4d47c10 */ /* 0x000fe400087fe4ff */
        /* <DEDUP_REMOVED lines=8> */
[----:B------:R-:W-:Y:S02]  /*9850*/  LEA R2, P3, R24, R2, 0x2 ;  /* 0x0000000218027211 */ /* 0x000fe400078610ff */
[----:B------:R-:W-:Y:S02]  /*9860*/  IADD3.X R222, R222, UR6, RZ, P5, !PT ;  /* 0x00000006dede7c10 */ /* 0x000fe4000affe4ff */
[----:B------:R-:W-:-:S02]  /*9870*/  IADD3.X R224, R224, UR6, RZ, P6, !PT ;  /* 0x00000006e0e07c10 */ /* 0x000fc4000b7fe4ff */
[----:B------:R-:W-:Y:S02]  /*9880*/  IADD3.X R226, R226, UR6, RZ, P0, !PT ;  /* 0x00000006e2e27c10 */ /* 0x000fe400087fe4ff */
[----:B------:R-:W-:Y:S02]  /*9890*/  IADD3.X R228, R228, UR6, RZ, P1, !PT ;  /* 0x00000006e4e47c10 */ /* 0x000fe40008ffe4ff */
[----:B------:R-:W-:Y:S01]  /*98a0*/  IADD3.X R230, R230, UR6, RZ, P2, !PT ;  /* 0x00000006e6e67c10 */ /* 0x000fe200097fe4ff */
[----:B------:R-:W-:Y:S01]  /*98b0*/  IMAD.X R3, R3, 0x1, R15, P3 ;  /* 0x0000000103037824 */ /* 0x000fe200018e060f */
[----:B-1----:R-:W-:Y:S01]  /*98c0*/  @!P4 CALL.REL.NOINC `(.L_x_0) ;  /* 0x000000100000c944 */ /* 0x002fe20003c00000 */
[----:B------:R-:W-:Y:S05]  /*98d0*/  BRA `(.L_x_1) ;  /* 0xffffcf5000007947 */ /* 0x000fea000383ffff */
.L_x_0:
[----:B------:R-:W1:Y:S01]  /*98e0*/  S2R R9, SR_TID.X ;  /* 0x0000000000097919 */ /* 0x000e620000002100 */
[----:B------:R-:W-:-:S04]  /*98f0*/  DEPBAR.LE SB0, 0x0 ;  /* 0x000080000000791a */ /* 0x000fc80000000000 */
[C---:B------:R-:W-:Y:S01]  /*9900*/  IADD3 R5, R192.reuse, 0x1, RZ ;  /* 0x00000001c0057810 */ /* 0x040fe20007ffe0ff */
[----:B------:R-:W-:Y:S01]  /*9910*/  IMAD.MOV.U32 R10, RZ, RZ, R152 ;  /* 0x000000ffff0a7224 */ /* 0x000fe200078e0098 */
[C---:B------:R-:W-:Y:S01]  /*9920*/  IADD3 R7, R192.reuse, 0x2, RZ ;  /* 0x00000002c0077810 */ /* 0x040fe20007ffe0ff */
[----:B------:R-:W-:Y:S01]  /*9930*/  IMAD.MOV.U32 R11, RZ, RZ, R153 ;  /* 0x000000ffff0b7224 */ /* 0x000fe200078e0099 */
[----:B------:R-:W-:Y:S01]  /*9940*/  ISETP.GE.AND P0, PT, R5, c[0x0][0x17c], PT ;  /* 0x00005f0005007a0c */ /* 0x000fe20003f06270 */
[----:B------:R-:W-:Y:S01]  /*9950*/  IMAD.U32 R5, RZ, RZ, UR7 ;  /* 0x00000007ff057e24 */ /* 0x000fe2000f8e00ff */
[----:B------:R-:W-:Y:S01]  /*9960*/  IADD3 R6, R192, 0x3, RZ ;  /* 0x00000003c0067810 */ /* 0x000fe20007ffe0ff */
[----:B------:R-:W-:Y:S01]  /*9970*/  IMAD.MOV.U32 R152, RZ, RZ, R142 ;  /* 0x000000ffff987224 */ /* 0x000fe200078e008e */
[----:B------:R-:W-:Y:S01]  /*9980*/  ISETP.GE.AND P3, PT, R7, c[0x0][0x17c], PT ;  /* 0x00005f0007007a0c */ /* 0x000fe20003f66270 */
[----:B------:R-:W-:Y:S01]  /*9990*/  IMAD.MOV.U32 R7, RZ, RZ, R17 ;  /* 0x000000ffff077224 */ /* 0x000fe200078e0011 */
[----:B------:R-:W-:Y:S01]  /*99a0*/  ISETP.GE.AND P1, PT, R6, c[0x0][0x17c], PT ;  /* 0x00005f0006007a0c */ /* 0x000fe20003f26270 */
[----:B------:R-:W-:Y:S01]  /*99b0*/  IMAD.MOV.U32 R6, RZ, RZ, R16 ;  /* 0x000000ffff067224 */ /* 0x000fe200078e0010 */
[----:B------:R-:W-:Y:S01]  /*99c0*/  ISETP.GE.AND P5, PT, R193, c[0x0][0x178], PT ;  /* 0x00005e00c1007a0c */ /* 0x000fe20003fa6270 */
[----:B------:R-:W-:Y:S01]  /*99d0*/  IMAD.MOV.U32 R16, RZ, RZ, R22 ;  /* 0x000000ffff107224 */ /* 0x000fe200078e0016 */
[C---:B------:R-:W-:Y:S01]  /*99e0*/  ISETP.GE.AND P6, PT, R192.reuse, c[0x0][0x17c], PT ;  /* 0x00005f00c0007a0c */ /* 0x040fe20003fc6270 */
[----:B------:R-:W-:Y:S01]  /*99f0*/  IMAD.MOV.U32 R17, RZ, RZ, R23 ;  /* 0x000000ffff117224 */ /* 0x000fe200078e0017 */
[----:B------:R-:W-:Y:S01]  /*9a00*/  ISETP.LT.AND P5, PT, R192, c[0x0][0x17c], !P5 ;  /* 0x00005f00c0007a0c */ /* 0x000fe20006fa1270 */
[----:B------:R-:W-:Y:S01]  /*9a10*/  IMAD.MOV.U32 R153, RZ, RZ, R143 ;  /* 0x000000ffff997224 */ /* 0x000fe200078e008f */
[----:B------:R-:W-:Y:S01]  /*9a20*/  ISETP.LT.AND P6, PT, R194, c[0x0][0x178], !P6 ;  /* 0x00005e00c2007a0c */ /* 0x000fe200077c1270 */
[C---:B-1----:R-:W-:Y:S01]  /*9a30*/  IMAD.SHL.U32 R2, R9.reuse, 0x400, RZ ;  /* 0x0000040009027824 */ /* 0x042fe200078e00ff */
[C---:B------:R-:W-:Y:S01]  /*9a40*/  LOP3.LUT R8, R9.reuse, 0x7f, RZ, 0xc0, !PT ;  /* 0x0000007f09087812 */ /* 0x040fe200078ec0ff */
[----:B------:R-:W-:-:S02]  /*9a50*/  IMAD.SHL.U32 R0, R9, 0x100, RZ ;  /* 0x0000010009007824 */ /* 0x000fc400078e00ff */
[C---:B------:R-:W-:Y:S01]  /*9a60*/  IMAD.SHL.U32 R3, R9.reuse, 0x20, RZ ;  /* 0x0000002009037824 */ /* 0x040fe200078e00ff */
[----:B------:R-:W-:Y:S01]  /*9a70*/  LOP3.LUT R4, R2, 0x1800, RZ, 0xc0, !PT ;  /* 0x0000180002047812 */ /* 0x000fe200078ec0ff */
[----:B------:R-:W-:Y:S01]  /*9a80*/  IMAD.SHL.U32 R2, R9, 0x4, RZ ;  /* 0x0000000409027824 */ /* 0x000fe200078e00ff */
[----:B------:R-:W-:Y:S01]  /*9a90*/  LOP3.LUT R0, R0, 0x1800, RZ, 0xc0, !PT ;  /* 0x0000180000007812 */ /* 0x000fe200078ec0ff */
[----:B------:R-:W-:Y:S02]  /*9aa0*/  IMAD.MOV.U32 R9, RZ, RZ, R141 ;  /* 0x000000ffff097224 */ /* 0x000fe400078e008d */
[----:B------:R-:W-:Y:S01]  /*9ab0*/  IMAD.MOV.U32 R26, RZ, RZ, R112 ;  /* 0x000000ffff1a7224 */ /* 0x000fe200078e0070 */
[----:B------:R-:W-:Y:S01]  /*9ac0*/  LOP3.LUT R2, R2, 0x70, RZ, 0xc0, !PT ;  /* 0x0000007002027812 */ /* 0x000fe200078ec0ff */
[----:B------:R-:W-:Y:S01]  /*9ad0*/  IMAD.MOV.U32 R27, RZ, RZ, R113 ;  /* 0x000000ffff1b7224 */ /* 0x000fe200078e0071 */
[----:B------:R-:W-:Y:S01]  /*9ae0*/  LOP3.LUT R3, R0, 0x60, R3, 0xf8, !PT ;  /* 0x0000006000037812 */ /* 0x000fe200078ef803 */
[----:B------:R-:W-:Y:S01]  /*9af0*/  IMAD R0, R8, 0x10, R4 ;  /* 0x0000001008007824 */ /* 0x000fe200078e0204 */
[----:B------:R-:W-:Y:S01]  /*9b00*/  BAR.SYNC.DEFER_BLOCKING 0x0 ;  /* 0x0000000000007b1d */ /* 0x000fe20000010000 */
[----:B------:R-:W-:Y:S01]  /*9b10*/  IADD3 R4, R192, 0x4, RZ ;  /* 0x00000004c0047810 */ /* 0x000fe20007ffe0ff */
[----:B------:R-:W-:-:S02]  /*9b20*/  IMAD R2, R5, 0x8, R2 ;  /* 0x0000000805027824 */ /* 0x000fc400078e0202 */
[----:B------:R-:W-:Y:S01]  /*9b30*/  IMAD.MOV.U32 R5, RZ, RZ, R21 ;  /* 0x000000ffff057224 */ /* 0x000fe200078e0015 */
[----:B------:R-:W-:Y:S01]  /*9b40*/  ISETP.GE.AND P2, PT, R4, c[0x0][0x17c], PT ;  /* 0x00005f0004007a0c */ /* 0x000fe20003f46270 */
[----:B------:R-:W-:Y:S01]  /*9b50*/  IMAD.MOV.U32 R4, RZ, RZ, R20 ;  /* 0x000000ffff047224 */ /* 0x000fe200078e0014 */
[----:B------:R-:W-:Y:S01]  /*9b60*/  LOP3.LUT R2, R3, R2, RZ, 0x3c, !PT ;  /* 0x0000000203027212 */ /* 0x000fe200078e3cff */
[----:B------:R-:W-:Y:S01]  /*9b70*/  IMAD.MOV.U32 R8, RZ, RZ, R140 ;  /* 0x000000ffff087224 */ /* 0x000fe200078e008c */
[C---:B------:R-:W-:Y:S01]  /*9b80*/  LOP3.LUT R21, R0.reuse, 0x20, RZ, 0x3c, !PT ;  /* 0x0000002000157812 */ /* 0x040fe200078e3cff */
[----:B------:R-:W-:Y:S01]  /*9b90*/  IMAD.MOV.U32 R30, RZ, RZ, R180 ;  /* 0x000000ffff1e7224 */ /* 0x000fe200078e00b4 */
[C---:B------:R-:W-:Y:S01]  /*9ba0*/  LOP3.LUT R20, R0.reuse, 0x40, RZ, 0x3c, !PT ;  /* 0x0000004000147812 */ /* 0x040fe200078e3cff */
[----:B------:R-:W-:Y:S01]  /*9bb0*/  IMAD.MOV.U32 R31, RZ, RZ, R181 ;  /* 0x000000ffff1f7224 */ /* 0x000fe200078e00b5 */
[----:B------:R-:W-:Y:S01]  /*9bc0*/  LOP3.LUT R3, R0, 0x60, RZ, 0x3c, !PT ;  /* 0x0000006000037812 */ /* 0x000fe200078e3cff */
[----:B------:R-:W-:-:S02]  /*9bd0*/  IMAD.MOV.U32 R24, RZ, RZ, R116 ;  /* 0x000000ffff187224 */ /* 0x000fc400078e0074 */
[----:B------:R-:W-:Y:S02]  /*9be0*/  IMAD.MOV.U32 R25, RZ, RZ, R117 ;  /* 0x000000ffff197224 */ /* 0x000fe400078e0075 */
[----:B------:R-:W-:Y:S02]  /*9bf0*/  IMAD.MOV.U32 R112, RZ, RZ, R118 ;  /* 0x000000ffff707224 */ /* 0x000fe400078e0076 */
[----:B------:R-:W-:Y:S02]  /*9c00*/  IMAD.MOV.U32 R113, RZ, RZ, R119 ;  /* 0x000000ffff717224 */ /* 0x000fe400078e0077 */
[----:B------:R-:W-:Y:S01]  /*9c10*/  IMAD.MOV.U32 R28, RZ, RZ, R176 ;  /* 0x000000ffff1c7224 */ /* 0x000fe200078e00b0 */
[----:B------:R-:W-:Y:S01]  /*9c20*/  STS.128 [R2], R4 ;  /* 0x0000000402007388 */ /* 0x000fe20000000c00 */
[----:B------:R-:W-:Y:S02]  /*9c30*/  IMAD.MOV.U32 R29, RZ, RZ, R177 ;  /* 0x000000ffff1d7224 */ /* 0x000fe400078e00b1 */
[----:B------:R-:W-:Y:S01]  /*9c40*/  IMAD.MOV.U32 R180, RZ, RZ, R178 ;  /* 0x000000ffffb47224 */ /* 0x000fe200078e00b2 */
[----:B------:R-:W-:Y:S01]  /*9c50*/  STS.128 [R2+0x80], R16 ;  /* 0x0000801002007388 */ /* 0x000fe20000000c00 */
[----:B------:R-:W-:-:S02]  /*9c60*/  IMAD.MOV.U32 R181, RZ, RZ, R179 ;  /* 0x000000ffffb57224 */ /* 0x000fc400078e00b3 */
[----:B------:R-:W-:Y:S01]  /*9c70*/  IMAD.MOV.U32 R54, RZ, RZ, R124 ;  /* 0x000000ffff367224 */ /* 0x000fe200078e007c */
[----:B------:R-:W-:Y:S01]  /*9c80*/  STS.128 [R2+0x400], R8 ;  /* 0x0004000802007388 */ /* 0x000fe20000000c00 */
[----:B------:R-:W-:Y:S02]  /*9c90*/  IMAD.MOV.U32 R55, RZ, RZ, R125 ;  /* 0x000000ffff377224 */ /* 0x000fe400078e007d */
[----:B------:R-:W-:Y:S01]  /*9ca0*/  IMAD.MOV.U32 R58, RZ, RZ, R144 ;  /* 0x000000ffff3a7224 */ /* 0x000fe200078e0090 */
[----:B------:R-:W-:Y:S01]  /*9cb0*/  STS.128 [R2+0x480], R152 ;  /* 0x0004809802007388 */ /* 0x000fe20000000c00 */
[----:B------:R-:W-:Y:S02]  /*9cc0*/  IMAD.MOV.U32 R59, RZ, RZ, R145 ;  /* 0x000000ffff3b7224 */ /* 0x000fe400078e0091 */
[----:B------:R-:W-:Y:S01]  /*9cd0*/  IMAD.MOV.U32 R52, RZ, RZ, R120 ;  /* 0x000000ffff347224 */ /* 0x000fe200078e0078 */
[----:B------:R-:W-:Y:S01]  /*9ce0*/  BAR.SYNC.DEFER_BLOCKING 0x0 ;  /* 0x0000000000007b1d */ /* 0x000fe20000010000 */
[----:B------:R-:W-:-:S02]  /*9cf0*/  IMAD.MOV.U32 R53, RZ, RZ, R121 ;  /* 0x000000ffff357224 */ /* 0x000fc400078e0079 */
[----:B------:R-:W-:Y:S02]  /*9d00*/  IMAD.MOV.U32 R124, RZ, RZ, R122 ;  /* 0x000000ffff7c7224 */ /* 0x000fe400078e007a */
[----:B------:R-:W-:Y:S02]  /*9d10*/  IMAD.MOV.U32 R125, RZ, RZ, R123 ;  /* 0x000000ffff7d7224 */ /* 0x000fe400078e007b */
[----:B------:R-:W-:Y:S02]  /*9d20*/  IMAD.MOV.U32 R56, RZ, RZ, R148 ;  /* 0x000000ffff387224 */ /* 0x000fe400078e0094 */
[----:B------:R-:W-:Y:S02]  /*9d30*/  IMAD.MOV.U32 R57, RZ, RZ, R149 ;  /* 0x000000ffff397224 */ /* 0x000fe400078e0095 */
[----:B------:R-:W-:Y:S02]  /*9d40*/  IMAD.MOV.U32 R144, RZ, RZ, R150 ;  /* 0x000000ffff907224 */ /* 0x000fe400078e0096 */
[----:B------:R-:W-:-:S02]  /*9d50*/  IMAD.MOV.U32 R145, RZ, RZ, R151 ;  /* 0x000000ffff917224 */ /* 0x000fc400078e0097 */
[----:B------:R-:W-:Y:S02]  /*9d60*/  IMAD.MOV.U32 R72, RZ, RZ, R36 ;  /* 0x000000ffff487224 */ /* 0x000fe400078e0024 */
[----:B------:R-:W-:Y:S02]  /*9d70*/  IMAD.MOV.U32 R73, RZ, RZ, R37 ;  /* 0x000000ffff497224 */ /* 0x000fe400078e0025 */
[----:B------:R-:W-:Y:S02]  /*9d80*/  IMAD.MOV.U32 R74, RZ, RZ, R48 ;  /* 0x000000ffff4a7224 */ /* 0x000fe400078e0030 */
[----:B------:R-:W-:Y:S02]  /*9d90*/  IMAD.MOV.U32 R75, RZ, RZ, R49 ;  /* 0x000000ffff4b7224 */ /* 0x000fe400078e0031 */
[----:B------:R-:W-:Y:S01]  /*9da0*/  IMAD.MOV.U32 R84, RZ, RZ, R38 ;  /* 0x000000ffff547224 */ /* 0x000fe200078e0026 */
[----:B------:R-:W1:Y:S01]  /*9db0*/  LDS.128 R16, [R0] ;  /* 0x0000000000107984 */ /* 0x000e620000000c00 */
[----:B------:R-:W-:-:S02]  /*9dc0*/  IMAD.MOV.U32 R85, RZ, RZ, R39 ;  /* 0x000000ffff557224 */ /* 0x000fc400078e0027 */
[----:B------:R-:W-:Y:S01]  /*9dd0*/  IMAD.MOV.U32 R86, RZ, RZ, R50 ;  /* 0x000000ffff567224 */ /* 0x000fe200078e0032 */
[----:B------:R-:W-:Y:S01]  /*9de0*/  LDS.128 R12, [R21] ;  /* 0x00000000150c7984 */ /* 0x000fe20000000c00 */
[----:B------:R-:W-:Y:S02]  /*9df0*/  IMAD.MOV.U32 R87, RZ, RZ, R51 ;  /* 0x000000ffff577224 */ /* 0x000fe400078e0033 */
[----:B------:R-:W-:Y:S01]  /*9e00*/  IMAD.MOV.U32 R66, RZ, RZ, R104 ;  /* 0x000000ffff427224 */ /* 0x000fe200078e0068 */
[----:B------:R-:W-:Y:S01]  /*9e10*/  LDS.128 R8, [R20] ;  /* 0x0000000014087984 */ /* 0x000fe20000000c00 */
[----:B------:R-:W-:Y:S02]  /*9e20*/  IMAD.MOV.U32 R67, RZ, RZ, R105 ;  /* 0x000000ffff437224 */ /* 0x000fe400078e0069 */
[----:B------:R-:W-:Y:S01]  /*9e30*/  IMAD.MOV.U32 R64, RZ, RZ, R108 ;  /* 0x000000ffff407224 */ /* 0x000fe200078e006c */
[----:B------:R-:W-:Y:S01]  /*9e40*/  LDS.128 R4, [R3] ;  /* 0x0000000003047984 */ /* 0x000fe20000000c00 */
[----:B------:R-:W-:-:S02]  /*9e50*/  IMAD.MOV.U32 R65, RZ, RZ, R109 ;  /* 0x000000ffff417224 */ /* 0x000fc400078e006d */
[----:B------:R-:W-:Y:S01]  /*9e60*/  IMAD.MOV.U32 R104, RZ, RZ, R110 ;  /* 0x000000ffff687224 */ /* 0x000fe200078e006e */
[----:B------:R-:W-:Y:S01]  /*9e70*/  BAR.SYNC.DEFER_BLOCKING 0x0 ;  /* 0x0000000000007b1d */ /* 0x000fe20000010000 */
        /* <DEDUP_REMOVED lines=9> */
[----:B------:R-:W-:Y:S02]  /*9f10*/  IMAD.MOV.U32 R118, RZ, RZ, R98 ;  /* 0x000000ffff767224 */ /* 0x000fe400078e0062 */
[----:B------:R-:W-:-:S02]  /*9f20*/  IMAD.MOV.U32 R119, RZ, RZ, R99 ;  /* 0x000000ffff777224 */ /* 0x000fc400078e0063 */
[----:B------:R-:W-:Y:S01]  /*9f30*/  IMAD.MOV.U32 R130, RZ, RZ, R184 ;  /* 0x000000ffff827224 */ /* 0x000fe200078e00b8 */
[----:B------:R-:W-:Y:S01]  /*9f40*/  STS.128 [R2], R24 ;  /* 0x0000001802007388 */ /* 0x000fe20000000c00 */
[----:B------:R-:W-:Y:S02]  /*9f50*/  IMAD.MOV.U32 R131, RZ, RZ, R185 ;  /* 0x000000ffff837224 */ /* 0x000fe400078e00b9 */
[----:B------:R-:W-:Y:S01]  /*9f60*/  IMAD.MOV.U32 R128, RZ, RZ, R132 ;  /* 0x000000ffff807224 */ /* 0x000fe200078e0084 */
[----:B------:R2:W-:Y:S01]  /*9f70*/  STS.128 [R2+0x80], R112 ;  /* 0x0000807002007388 */ /* 0x0005e20000000c00 */
        /* <DEDUP_REMOVED lines=8> */
[----:B------:R-:W-:Y:S01]  /*a000*/  BAR.SYNC.DEFER_BLOCKING 0x0 ;  /* 0x0000000000007b1d */ /* 0x000fe20000010000 */
[----:B------:R-:W-:Y:S02]  /*a010*/  IMAD.MOV.U32 R135, RZ, RZ, R77 ;  /* 0x000000ffff877224 */ /* 0x000fe400078e004d */
[----:B------:R-:W-:Y:S02]  /*a020*/  IMAD.MOV.U32 R140, RZ, RZ, R68 ;  /* 0x000000ffff8c7224 */ /* 0x000fe400078e0044 */
[----:B--2---:R-:W-:-:S02]  /*a030*/  IMAD.MOV.U32 R112, RZ, RZ, R100 ;  /* 0x000000ffff707224 */ /* 0x004fc400078e0064 */
[----:B------:R-:W-:Y:S02]  /*a040*/  IMAD.MOV.U32 R113, RZ, RZ, R101 ;  /* 0x000000ffff717224 */ /* 0x000fe400078e0065 */
[----:B------:R-:W-:Y:S02]  /*a050*/  IMAD.MOV.U32 R114, RZ, RZ, R96 ;  /* 0x000000ffff727224 */ /* 0x000fe400078e0060 */
[----:B------:R-:W-:Y:S02]  /*a060*/  IMAD.MOV.U32 R115, RZ, RZ, R97 ;  /* 0x000000ffff737224 */ /* 0x000fe400078e0061 */
[----:B------:R-:W-:Y:S02]  /*a070*/  IMAD.MOV.U32 R141, RZ, RZ, R69 ;  /* 0x000000ffff8d7224 */ /* 0x000fe400078e0045 */
[----:B------:R-:W-:Y:S02]  /*a080*/  IMAD.MOV.U32 R142, RZ, RZ, R80 ;  /* 0x000000ffff8e7224 */ /* 0x000fe400078e0050 */
[----:B------:R-:W-:-:S02]  /*a090*/  IMAD.MOV.U32 R143, RZ, RZ, R81 ;  /* 0x000000ffff8f7224 */ /* 0x000fc400078e0051 */
[----:B------:R-:W-:Y:S02]  /*a0a0*/  IMAD R22, R193, c[0x0][0x194], RZ ;  /* 0x00006500c1167a24 */ /* 0x000fe400078e02ff */
[----:B------:R-:W-:Y:S01]  /*a0b0*/  IMAD.MOV.U32 R23, RZ, RZ, c[0x0][0x194] ;  /* 0x00006500ff177624 */ /* 0x000fe200078e00ff */
[----:B------:R-:W2:Y:S02]  /*a0c0*/  LDS.128 R40, [R0] ;  /* 0x0000000000287984 */ /* 0x000ea40000000c00 */
[C---:B------:R-:W-:Y:S01]  /*a0d0*/  LEA R68, P4, R22.reuse, c[0x0][0x170], 0x2 ;  /* 0x00005c0016447a11 */ /* 0x040fe200078810ff */
[----:B------:R-:W-:Y:S01]  /*a0e0*/  IMAD R23, R23, 0x80, R22 ;  /* 0x0000008017177824 */ /* 0x000fe200078e0216 */
[----:B------:R-:W3:Y:S02]  /*a0f0*/  LDS.128 R32, [R21] ;  /* 0x0000000015207984 */ /* 0x000ee40000000c00 */
[----:B------:R-:W-:Y:S02]  /*a100*/  LEA.HI.X.SX32 R69, R22, c[0x0][0x174], 0x2, P4 ;  /* 0x00005d0016457a11 */ /* 0x000fe400020f16ff */
[C---:B------:R-:W-:Y:S01]  /*a110*/  LEA R22, P4, R23.reuse, c[0x0][0x170], 0x2 ;  /* 0x00005c0017167a11 */ /* 0x040fe200078810ff */
[----:B------:R-:W4:Y:S03]  /*a120*/  LDS.128 R28, [R20] ;  /* 0x00000000141c7984 */ /* 0x000f260000000c00 */
[----:B------:R-:W-:Y:S01]  /*a130*/  LEA.HI.X.SX32 R23, R23, c[0x0][0x174], 0x2, P4 ;  /* 0x00005d0017177a11 */ /* 0x000fe200020f16ff */
[----:B------:R-:W5:Y:S04]  /*a140*/  LDS.128 R24, [R3] ;  /* 0x0000000003187984 */ /* 0x000f680000000c00 */
[----:B------:R-:W-:Y:S01]  /*a150*/  BAR.SYNC.DEFER_BLOCKING 0x0 ;  /* 0x0000000000007b1d */ /* 0x000fe20000010000 */
[----:B------:R-:W-:-:S02]  /*a160*/  ISETP.LT.AND P4, PT, R193, c[0x0][0x178], !P0 ;  /* 0x00005e00c1007a0c */ /* 0x000fc40004781270 */
[----:B------:R-:W-:-:S03]  /*a170*/  ISETP.LT.AND P0, PT, R194, c[0x0][0x178], !P0 ;  /* 0x00005e00c2007a0c */ /* 0x000fc60004701270 */
[----:B------:R-:W-:Y:S04]  /*a180*/  STS.128 [R2], R52 ;  /* 0x0000003402007388 */ /* 0x000fe80000000c00 */
[----:B------:R-:W-:Y:S04]  /*a190*/  STS.128 [R2+0x80], R124 ;  /* 0x0000807c02007388 */ /* 0x000fe80000000c00 */
[----:B------:R-:W-:Y:S04]  /*a1a0*/  STS.128 [R2+0x400], R56 ;  /* 0x0004003802007388 */ /* 0x000fe80000000c00 */
[----:B------:R-:W-:Y:S04]  /*a1b0*/  STS.128 [R2+0x480], R144 ;  /* 0x0004809002007388 */ /* 0x000fe80000000c00 */
[----:B------:R-:W-:Y:S06]  /*a1c0*/  BAR.SYNC.DEFER_BLOCKING 0x0 ;  /* 0x0000000000007b1d */ /* 0x000fec0000010000 */
[----:B------:R-:W1:Y:S04]  /*a1d0*/  LDS.128 R56, [R0] ;  /* 0x0000000000387984 */ /* 0x000e680000000c00 */
[----:B------:R-:W-:Y:S04]  /*a1e0*/  LDS.128 R52, [R21] ;  /* 0x0000000015347984 */ /* 0x000fe80000000c00 */
[----:B------:R-:W-:Y:S04]  /*a1f0*/  LDS.128 R48, [R20] ;  /* 0x0000000014307984 */ /* 0x000fe80000000c00 */
[----:B------:R-:W-:Y:S04]  /*a200*/  LDS.128 R36, [R3] ;  /* 0x0000000003247984 */ /* 0x000fe80000000c00 */
[----:B------:R-:W-:Y:S06]  /*a210*/  BAR.SYNC.DEFER_BLOCKING 0x0 ;  /* 0x0000000000007b1d */ /* 0x000fec0000010000 */
[----:B------:R-:W-:Y:S04]  /*a220*/  STS.128 [R2], R64 ;  /* 0x0000004002007388 */ /* 0x000fe80000000c00 */
[----:B------:R1:W-:Y:S04]  /*a230*/  STS.128 [R2+0x80], R104 ;  /* 0x0000806802007388 */ /* 0x0003e80000000c00 */
[----:B------:R-:W-:Y:S04]  /*a240*/  STS.128 [R2+0x400], R72 ;  /* 0x0004004802007388 */ /* 0x000fe80000000c00 */
[----:B------:R-:W-:Y:S04]  /*a250*/  STS.128 [R2+0x480], R84 ;  /* 0x0004805402007388 */ /* 0x000fe80000000c00 */
[----:B------:R-:W-:Y:S01]  /*a260*/  BAR.SYNC.DEFER_BLOCKING 0x0 ;  /* 0x0000000000007b1d */ /* 0x000fe20000010000 */
[----:B-1----:R-:W-:-:S02]  /*a270*/  IMAD.MOV.U32 R106, RZ, RZ, R160 ;  /* 0x000000ffff6a7224 */ /* 0x002fc400078e00a0 */
[----:B------:R-:W-:Y:S02]  /*a280*/  IMAD.MOV.U32 R107, RZ, RZ, R161 ;  /* 0x000000ffff6b7224 */ /* 0x000fe400078e00a1 */
[----:B------:R-:W-:Y:S02]  /*a290*/  IMAD.MOV.U32 R104, RZ, RZ, R156 ;  /* 0x000000ffff687224 */ /* 0x000fe400078e009c */
[----:B------:R-:W-:Y:S02]  /*a2a0*/  IMAD.MOV.U32 R105, RZ, RZ, R157 ;  /* 0x000000ffff697224 */ /* 0x000fe400078e009d */
[----:B------:R-:W-:Y:S02]  /*a2b0*/  IMAD.MOV.U32 R160, RZ, RZ, R158 ;  /* 0x000000ffffa07224 */ /* 0x000fe400078e009e */
[----:B------:R-:W-:Y:S01]  /*a2c0*/  IMAD.MOV.U32 R161, RZ, RZ, R159 ;  /* 0x000000ffffa17224 */ /* 0x000fe200078e009f */
[----:B------:R-:W1:Y:S04]  /*a2d0*/  LDS.128 R88, [R0] ;  /* 0x0000000000587984 */ /* 0x000e680000000c00 */
[----:B------:R-:W1:Y:S04]  /*a2e0*/  LDS.128 R84, [R21] ;  /* 0x0000000015547984 */ /* 0x000e680000000c00 */
[----:B------:R-:W1:Y:S04]  /*a2f0*/  LDS.128 R72, [R20] ;  /* 0x0000000014487984 */ /* 0x000e680000000c00 */
[----:B------:R-:W1:Y:S04]  /*a300*/  LDS.128 R64, [R3] ;  /* 0x0000000003407984 */ /* 0x000e680000000c00 */
[----:B------:R-:W-:Y:S06]  /*a310*/  BAR.SYNC.DEFER_BLOCKING 0x0 ;  /* 0x0000000000007b1d */ /* 0x000fec0000010000 */
[----:B------:R1:W-:Y:S04]  /*a320*/  STS.128 [R2], R108 ;  /* 0x0000006c02007388 */ /* 0x0003e80000000c00 */
[----:B------:R-:W-:Y:S04]  /*a330*/  STS.128 [R2+0x80], R136 ;  /* 0x0000808802007388 */ /* 0x000fe80000000c00 */
[----:B------:R2:W-:Y:S04]  /*a340*/  STS.128 [R2+0x400], R104 ;  /* 0x0004006802007388 */ /* 0x0005e80000000c00 */
[----:B------:R-:W-:Y:S04]  /*a350*/  STS.128 [R2+0x480], R160 ;  /* 0x000480a002007388 */ /* 0x000fe80000000c00 */
[----:B------:R-:W-:Y:S01]  /*a360*/  BAR.SYNC.DEFER_BLOCKING 0x0 ;  /* 0x0000000000007b1d */ /* 0x000fe20000010000 */
[----:B-1----:R-:W-:-:S02]  /*a370*/  IMAD.MOV.U32 R108, RZ, RZ, R44 ;  /* 0x000000ffff6c7224 */ /* 0x002fc400078e002c */
[----:B------:R-:W-:Y:S02]  /*a380*/  IMAD.MOV.U32 R109, RZ, RZ, R45 ;  /* 0x000000ffff6d7224 */ /* 0x000fe400078e002d */
[----:B------:R-:W-:Y:S02]  /*a390*/  IMAD.MOV.U32 R110, RZ, RZ, R60 ;  /* 0x000000ffff6e7224 */ /* 0x000fe400078e003c */
[----:B------:R-:W-:Y:S02]  /*a3a0*/  IMAD.MOV.U32 R111, RZ, RZ, R61 ;  /* 0x000000ffff6f7224 */ /* 0x000fe400078e003d */
[----:B--2---:R-:W-:Y:S02]  /*a3b0*/  IMAD.MOV.U32 R104, RZ, RZ, R46 ;  /* 0x000000ffff687224 */ /* 0x004fe400078e002e */
[----:B------:R-:W-:Y:S02]  /*a3c0*/  IMAD.MOV.U32 R105, RZ, RZ, R47 ;  /* 0x000000ffff697224 */ /* 0x000fe400078e002f */
[----:B------:R-:W-:-:S02]  /*a3d0*/  IMAD.MOV.U32 R106, RZ, RZ, R62 ;  /* 0x000000ffff6a7224 */ /* 0x000fc400078e003e */
[----:B------:R-:W-:Y:S02]  /*a3e0*/  IMAD.MOV.U32 R107, RZ, RZ, R63 ;  /* 0x000000ffff6b7224 */ /* 0x000fe400078e003f */
[----:B------:R-:W-:Y:S02]  /*a3f0*/  IMAD.MOV.U32 R136, RZ, RZ, R94 ;  /* 0x000000ffff887224 */ /* 0x000fe400078e005e */
[----:B------:R-:W-:Y:S02]  /*a400*/  IMAD.MOV.U32 R137, RZ, RZ, R95 ;  /* 0x000000ffff897224 */ /* 0x000fe400078e005f */
[----:B------:R-:W-:Y:S02]  /*a410*/  IMAD.MOV.U32 R138, RZ, RZ, R78 ;  /* 0x000000ffff8a7224 */ /* 0x000fe400078e004e */
[----:B------:R-:W-:Y:S01]  /*a420*/  IMAD.MOV.U32 R139, RZ, RZ, R79 ;  /* 0x000000ffff8b7224 */ /* 0x000fe200078e004f */
[----:B------:R-:W1:Y:S04]  /*a430*/  LDS.128 R100, [R0] ;  /* 0x0000000000647984 */ /* 0x000e680000000c00 */
[----:B------:R-:W-:Y:S04]  /*a440*/  LDS.128 R96, [R21] ;  /* 0x0000000015607984 */ /* 0x000fe80000000c00 */
[----:B------:R-:W-:Y:S04]  /*a450*/  LDS.128 R60, [R20] ;  /* 0x00000000143c7984 */ /* 0x000fe80000000c00 */
[----:B------:R-:W-:Y:S04]  /*a460*/  LDS.128 R44, [R3] ;  /* 0x00000000032c7984 */ /* 0x000fe80000000c00 */
[----:B------:R-:W-:Y:S06]  /*a470*/  BAR.SYNC.DEFER_BLOCKING 0x0 ;  /* 0x0000000000007b1d */ /* 0x000fec0000010000 */
[----:B------:R2:W-:Y:S04]  /*a480*/  STS.128 [R2], R112 ;  /* 0x0000007002007388 */ /* 0x0005e80000000c00 */
[----:B------:R-:W-:Y:S04]  /*a490*/  STS.128 [R2+0x80], R116 ;  /* 0x0000807402007388 */ /* 0x000fe80000000c00 */
[----:B------:R-:W-:Y:S04]  /*a4a0*/  STS.128 [R2+0x400], R108 ;  /* 0x0004006c02007388 */ /* 0x000fe80000000c00 */
[----:B------:R-:W-:Y:S04]  /*a4b0*/  STS.128 [R2+0x480], R104 ;  /* 0x0004806802007388 */ /* 0x000fe80000000c00 */
[----:B------:R-:W-:Y:S01]  /*a4c0*/  BAR.SYNC.DEFER_BLOCKING 0x0 ;  /* 0x0000000000007b1d */ /* 0x000fe20000010000 */
[----:B--2---:R-:W-:-:S02]  /*a4d0*/  IMAD.MOV.U32 R114, RZ, RZ, R168 ;  /* 0x000000ffff727224 */ /* 0x004fc400078e00a8 */
[----:B------:R-:W-:Y:S02]  /*a4e0*/  IMAD.MOV.U32 R115, RZ, RZ, R169 ;  /* 0x000000ffff737224 */ /* 0x000fe400078e00a9 */
[----:B------:R-:W-:Y:S02]  /*a4f0*/  IMAD.MOV.U32 R112, RZ, RZ, R164 ;  /* 0x000000ffff707224 */ /* 0x000fe400078e00a4 */
[----:B------:R-:W-:Y:S02]  /*a500*/  IMAD.MOV.U32 R113, RZ, RZ, R165 ;  /* 0x000000ffff717224 */ /* 0x000fe400078e00a5 */
[----:B------:R-:W-:Y:S02]  /*a510*/  IMAD.MOV.U32 R168, RZ, RZ, R166 ;  /* 0x000000ffffa87224 */ /* 0x000fe400078e00a6 */
[----:B------:R-:W-:Y:S01]  /*a520*/  IMAD.MOV.U32 R169, RZ, RZ, R167 ;  /* 0x000000ffffa97224 */ /* 0x000fe200078e00a7 */
[----:B------:R-:W2:Y:S04]  /*a530*/  LDS.128 R124, [R0] ;  /* 0x00000000007c7984 */ /* 0x000ea80000000c00 */
[----:B------:R-:W1:Y:S04]  /*a540*/  LDS.128 R120, [R21] ;  /* 0x0000000015787984 */ /* 0x000e680000000c00 */
[----:B------:R-:W1:Y:S04]  /*a550*/  LDS.128 R116, [R20] ;  /* 0x0000000014747984 */ /* 0x000e680000000c00 */
[----:B------:R-:W1:Y:S04]  /*a560*/  LDS.128 R104, [R3] ;  /* 0x0000000003687984 */ /* 0x000e680000000c00 */
[----:B------:R-:W-:Y:S06]  /*a570*/  BAR.SYNC.DEFER_BLOCKING 0x0 ;  /* 0x0000000000007b1d */ /* 0x000fec0000010000 */
[----:B------:R1:W-:Y:S04]  /*a580*/  STS.128 [R2], R128 ;  /* 0x0000008002007388 */ /* 0x0003e80000000c00 */
[----:B------:R-:W-:Y:S04]  /*a590*/  STS.128 [R2+0x80], R184 ;  /* 0x000080b802007388 */ /* 0x000fe80000000c00 */
[----:B------:R-:W-:Y:S04]  /*a5a0*/  STS.128 [R2+0x400], R112 ;  /* 0x0004007002007388 */ /* 0x000fe80000000c00 */
[----:B------:R-:W-:Y:S04]  /*a5b0*/  STS.128 [R2+0x480], R168 ;  /* 0x000480a802007388 */ /* 0x000fe80000000c00 */
[----:B------:R-:W-:Y:S01]  /*a5c0*/  BAR.SYNC.DEFER_BLOCKING 0x0 ;  /* 0x0000000000007b1d */ /* 0x000fe20000010000 */
[C---:B-1----:R-:W-:Y:S01]  /*a5d0*/  IMAD R129, R192.reuse, c[0x0][0x198], RZ ;  /* 0x00006600c0817a24 */ /* 0x042fe200078e02ff */
[----:B------:R-:W-:-:S03]  /*a5e0*/  IADD3 R128, R192, 0x5, RZ ;  /* 0x00000005c0807810 */ /* 0x000fc60007ffe0ff */
[----:B------:R-:W-:Y:S01]  /*a5f0*/  IMAD.WIDE R80, R129, 0x4, R22 ;  /* 0x0000000481507825 */ /* 0x000fe200078e0216 */
[----:B------:R-:W1:Y:S04]  /*a600*/  LDS.128 R92, [R0] ;  /* 0x00000000005c7984 */ /* 0x000e680000000c00 */
[----:B------:R-:W-:Y:S04]  /*a610*/  LDS.128 R76, [R21] ;  /* 0x00000000154c7984 */ /* 0x000fe80000000c00 */
[----:B------:R-:W-:Y:S04]  /*a620*/  LDS.128 R112, [R20] ;  /* 0x0000000014707984 */ /* 0x000fe80000000c00 */
[----:B------:R-:W-:Y:S04]  /*a630*/  LDS.128 R108, [R3] ;  /* 0x00000000036c7984 */ /* 0x000fe80000000c00 */
[----:B------:R-:W-:Y:S06]  /*a640*/  BAR.SYNC.DEFER_BLOCKING 0x0 ;  /* 0x0000000000007b1d */ /* 0x000fec0000010000 */
[----:B------:R1:W-:Y:S04]  /*a650*/  STS.128 [R2], R132 ;  /* 0x0000008402007388 */ /* 0x0003e80000000c00 */
[----:B------:R-:W-:Y:S04]  /*a660*/  STS.128 [R2+0x80], R136 ;  /* 0x0000808802007388 */ /* 0x000fe80000000c00 */
[----:B------:R-:W-:Y:S01]  /*a670*/  STS.128 [R2+0x400], R140 ;  /* 0x0004008c02007388 */ /* 0x000fe20000000c00 */
[----:B-1----:R-:W-:-:S02]  /*a680*/  IMAD.MOV.U32 R132, RZ, RZ, R70 ;  /* 0x000000ffff847224 */ /* 0x002fc400078e0046 */
[----:B------:R-:W-:Y:S02]  /*a690*/  IMAD.MOV.U32 R133, RZ, RZ, R71 ;  /* 0x000000ffff857224 */ /* 0x000fe400078e0047 */
[----:B------:R-:W-:Y:S02]  /*a6a0*/  IMAD.MOV.U32 R134, RZ, RZ, R82 ;  /* 0x000000ffff867224 */ /* 0x000fe400078e0052 */
[----:B------:R-:W-:Y:S02]  /*a6b0*/  IMAD.MOV.U32 R135, RZ, RZ, R83 ;  /* 0x000000ffff877224 */ /* 0x000fe400078e0053 */
[C-C-:B------:R-:W-:Y:S01]  /*a6c0*/  IMAD.WIDE R70, R129.reuse, 0x4, R68.reuse ;  /* 0x0000000481467825 */ /* 0x140fe200078e0244 */
[----:B------:R-:W-:Y:S02]  /*a6d0*/  IADD3 R129, R129, c[0x0][0x198], RZ ;  /* 0x0000660081817a10 */ /* 0x000fe40007ffe0ff */
[----:B------:R1:W-:Y:S02]  /*a6e0*/  STS.128 [R2+0x480], R132 ;  /* 0x0004808402007388 */ /* 0x0003e40000000c00 */
[C---:B------:R-:W-:Y:S01]  /*a6f0*/  IADD3 R131, R129.reuse, c[0x0][0x198], RZ ;  /* 0x0000660081837a10 */ /* 0x040fe20007ffe0ff */
[----:B------:R-:W-:Y:S01]  /*a700*/  IMAD.WIDE R82, R129, 0x4, R68 ;  /* 0x0000000481527825 */ /* 0x000fe200078e0244 */
[----:B------:R-:W-:Y:S01]  /*a710*/  BAR.SYNC.DEFER_BLOCKING 0x0 ;  /* 0x0000000000007b1d */ /* 0x000fe20000010000 */
[----:B-1----:R-:W-:-:S05]  /*a720*/  IADD3 R2, R192, 0x6, RZ ;  /* 0x00000006c0027810 */ /* 0x002fca0007ffe0ff */
[----:B------:R1:W-:Y:S01]  /*a730*/  @P5 STG.E [R70.64], R16 ;  /* 0x0000001046005986 */ /* 0x0003e2000c101908 */
[----:B------:R-:W-:-:S03]  /*a740*/  ISETP.GE.AND P5, PT, R128, c[0x0][0x17c], PT ;  /* 0x00005f0080007a0c */ /* 0x000fc60003fa6270 */
[----:B------:R2:W-:Y:S01]  /*a750*/  @P6 STG.E [R80.64], R40 ;  /* 0x0000002850006986 */ /* 0x0005e2000c101908 */
[----:B------:R-:W-:Y:S02]  /*a760*/  ISETP.LT.AND P6, PT, R193, c[0x0][0x178], !P3 ;  /* 0x00005e00c1007a0c */ /* 0x000fe40005fc1270 */
[----:B------:R-:W-:Y:S01]  /*a770*/  ISETP.LT.AND P3, PT, R194, c[0x0][0x178], !P3 ;  /* 0x00005e00c2007a0c */ /* 0x000fe20005f61270 */
[----:B------:R3:W-:Y:S01]  /*a780*/  @P4 STG.E [R82.64], R17 ;  /* 0x0000001152004986 */ /* 0x0007e2000c101908 */
[----:B------:R-:W-:Y:S02]  /*a790*/  ISETP.GE.AND P4, PT, R2, c[0x0][0x17c], PT ;  /* 0x00005f0002007a0c */ /* 0x000fe40003f86270 */
[----:B------:R-:W-:Y:S01]  /*a7a0*/  IADD3 R2, R192, 0x7, RZ ;  /* 0x00000007c0027810 */ /* 0x000fe20007ffe0ff */
[----:B-1----:R-:W-:-:S04]  /*a7b0*/  IMAD.WIDE R70, R129, 0x4, R22 ;  /* 0x0000000481467825 */ /* 0x002fc800078e0216 */
[----:B--2---:R-:W-:Y:S01]  /*a7c0*/  IMAD.WIDE R80, R131, 0x4, R68 ;  /* 0x0000000483507825 */ /* 0x004fe200078e0244 */
[----:B------:R1:W-:Y:S01]  /*a7d0*/  @P0 STG.E [R70.64], R41 ;  /* 0x0000002946000986 */ /* 0x0003e2000c101908 */
[----:B------:R-:W-:Y:S02]  /*a7e0*/  ISETP.LT.AND P0, PT, R193, c[0x0][0x178], !P1 ;  /* 0x00005e00c1007a0c */ /* 0x000fe40004f01270 */
[C---:B------:R-:W-:Y:S01]  /*a7f0*/  ISETP.LT.AND P1, PT, R194.reuse, c[0x0][0x178], !P1 ;  /* 0x00005e00c2007a0c */ /* 0x040fe20004f21270 */
[C---:B------:R-:W-:Y:S01]  /*a800*/  IMAD.WIDE R128, R131.reuse, 0x4, R22 ;  /* 0x0000000483807825 */ /* 0x040fe200078e0216 */
[----:B------:R-:W-:Y:S01]  /*a810*/  IADD3 R131, R131, c[0x0][0x198], RZ ;  /* 0x0000660083837a10 */ /* 0x000fe20007ffe0ff */
[----:B------:R2:W-:Y:S01]  /*a820*/  @P6 STG.E [R80.64], R12 ;  /* 0x0000000c50006986 */ /* 0x0005e2000c101908 */
[----:B------:R-:W-:Y:S02]  /*a830*/  ISETP.LT.AND P6, PT, R193, c[0x0][0x178], !P2 ;  /* 0x00005e00c1007a0c */ /* 0x000fe400057c1270 */
[C---:B---3--:R-:W-:Y:S01]  /*a840*/  IADD3 R83, R131.reuse, c[0x0][0x198], RZ ;  /* 0x0000660083537a10 */ /* 0x048fe20007ffe0ff */
[----:B------:R-:W-:Y:S01]  /*a850*/  IMAD.WIDE R16, R131, 0x4, R68 ;  /* 0x0000000483107825 */ /* 0x000fe200078e0244 */
[----:B------:R3:W-:Y:S01]  /*a860*/  @P3 STG.E [R128.64], R32 ;  /* 0x0000002080003986 */ /* 0x0007e2000c101908 */
[----:B------:R-:W-:-:S02]  /*a870*/  ISETP.LT.AND P2, PT, R194, c[0x0][0x178], !P2 ;  /* 0x00005e00c2007a0c */ /* 0x000fc40005741270 */
[----:B-1----:R-:W-:Y:S01]  /*a880*/  IMAD.WIDE R40, R131, 0x4, R22 ;  /* 0x0000000483287825 */ /* 0x002fe200078e0216 */
[----:B------:R1:W-:Y:S01]  /*a890*/  @P0 STG.E [R16.64], R13 ;  /* 0x0000000d10000986 */ /* 0x0003e2000c101908 */
[----:B------:R-:W-:Y:S02]  /*a8a0*/  ISETP.GE.AND P3, PT, R2, c[0x0][0x17c], PT ;  /* 0x00005f0002007a0c */ /* 0x000fe40003f66270 */
[----:B------:R-:W-:Y:S01]  /*a8b0*/  IMAD.WIDE R70, R83, 0x4, R68 ;  /* 0x0000000453467825 */ /* 0x000fe200078e0244 */
[----:B------:R5:W-:Y:S01]  /*a8c0*/  @P1 STG.E [R40.64], R33 ;  /* 0x0000002128001986 */ /* 0x000be2000c101908 */
[----:B------:R-:W-:Y:S02]  /*a8d0*/  ISETP.LT.AND P1, PT, R193, c[0x0][0x178], !P5 ;  /* 0x00005e00c1007a0c */ /* 0x000fe40006f21270 */
[----:B------:R-:W-:Y:S01]  /*a8e0*/  ISETP.LT.AND P5, PT, R194, c[0x0][0x178], !P5 ;  /* 0x00005e00c2007a0c */ /* 0x000fe20006fa1270 */
[C---:B--2---:R-:W-:Y:S01]  /*a8f0*/  IMAD.WIDE R80, R83.reuse, 0x4, R22 ;  /* 0x0000000453507825 */ /* 0x044fe200078e0216 */
[----:B------:R-:W-:Y:S01]  /*a900*/  IADD3 R83, R83, c[0x0][0x198], RZ ;  /* 0x0000660053537a10 */ /* 0x000fe20007ffe0ff */
[----:B------:R-:W-:Y:S01]  /*a910*/  @P6 STG.E [R70.64], R8 ;  /* 0x0000000846006986 */ /* 0x000fe2000c101908 */
[----:B------:R-:W-:-:S02]  /*a920*/  ISETP.LT.AND P6, PT, R193, c[0x0][0x178], !P4 ;  /* 0x00005e00c1007a0c */ /* 0x000fc400067c1270 */
[C---:B---3--:R-:W-:Y:S01]  /*a930*/  IADD3 R129, R83.reuse, c[0x0][0x198], RZ ;  /* 0x0000660053817a10 */ /* 0x048fe20007ffe0ff */
[C---:B-1----:R-:W-:Y:S01]  /*a940*/  IMAD.WIDE R12, R83.reuse, 0x4, R68 ;  /* 0x00000004530c7825 */ /* 0x042fe200078e0244 */
[----:B----4-:R-:W-:Y:S01]  /*a950*/  @P2 STG.E [R80.64], R28 ;  /* 0x0000001c50002986 */ /* 0x010fe2000c101908 */
[----:B------:R-:W-:Y:S02]  /*a960*/  ISETP.LT.AND P4, PT, R194, c[0x0][0x178], !P4 ;  /* 0x00005e00c2007a0c */ /* 0x000fe40006781270 */
[----:B------:R-:W-:Y:S01]  /*a970*/  IMAD.WIDE R16, R83, 0x4, R22 ;  /* 0x0000000453107825 */ /* 0x000fe200078e0216 */
[----:B------:R1:W-:Y:S01]  /*a980*/  @P1 STG.E [R12.64], R9 ;  /* 0x000000090c001986 */ /* 0x0003e2000c101908 */
[----:B------:R-:W-:Y:S02]  /*a990*/  IADD3 R2, R192, 0x8, RZ ;  /* 0x00000008c0027810 */ /* 0x000fe40007ffe0ff */
[----:B-----5:R-:W-:Y:S01]  /*a9a0*/  IMAD.WIDE R32, R129, 0x4, R68 ;  /* 0x0000000481207825 */ /* 0x020fe200078e0244 */
[----:B------:R2:W-:Y:S01]  /*a9b0*/  @P5 STG.E [R16.64], R29 ;  /* 0x0000001d10005986 */ /* 0x0005e2000c101908 */
[----:B------:R-:W-:-:S02]  /*a9c0*/  ISETP.LT.AND P5, PT, R193, c[0x0][0x178], !P3 ;  /* 0x00005e00c1007a0c */ /* 0x000fc40005fa1270 */
[----:B------:R-:W-:Y:S01]  /*a9d0*/  ISETP.LT.AND P3, PT, R194, c[0x0][0x178], !P3 ;  /* 0x00005e00c2007a0c */ /* 0x000fe20005f61270 */
[C---:B------:R-:W-:Y:S01]  /*a9e0*/  IMAD.WIDE R40, R129.reuse, 0x4, R22 ;  /* 0x0000000481287825 */ /* 0x040fe200078e0216 */
[----:B------:R-:W-:Y:S01]  /*a9f0*/  IADD3 R129, R129, c[0x0][0x198], RZ ;  /* 0x0000660081817a10 */ /* 0x000fe20007ffe0ff */
[----:B------:R-:W-:Y:S01]  /*aa00*/  @P6 STG.E [R32.64], R4 ;  /* 0x0000000420006986 */ /* 0x000fe2000c101908 */
[----:B------:R-:W-:Y:S02]  /*aa10*/  ISETP.GE.AND P0, PT, R2, c[0x0][0x17c], PT ;  /* 0x00005f0002007a0c */ /* 0x000fe40003f06270 */
[----:B------:R-:W-:Y:S01]  /*aa20*/  IADD3 R2, R192, 0x9, RZ ;  /* 0x00000009c0027810 */ /* 0x000fe20007ffe0ff */
[C---:B-1----:R-:W-:Y:S01]  /*aa30*/  IMAD.WIDE R8, R129.reuse, 0x4, R68 ;  /* 0x0000000481087825 */ /* 0x042fe200078e0244 */
[----:B------:R-:W-:Y:S01]  /*aa40*/  @P4 STG.E [R40.64], R24 ;  /* 0x0000001828004986 */ /* 0x000fe2000c101908 */
[C---:B------:R-:W-:Y:S02]  /*aa50*/  IADD3 R71, R129.reuse, c[0x0][0x198], RZ ;  /* 0x0000660081477a10 */ /* 0x040fe40007ffe0ff */
[----:B------:R-:W-:Y:S01]  /*aa60*/  IMAD.WIDE R12, R129, 0x4, R22 ;  /* 0x00000004810c7825 */ /* 0x000fe200078e0216 */
[----:B------:R-:W-:Y:S01]  /*aa70*/  ISETP.GE.AND P2, PT, R2, c[0x0][0x17c], PT ;  /* 0x00005f0002007a0c */ /* 0x000fe20003f46270 */
[----:B------:R1:W-:Y:S01]  /*aa80*/  @P5 STG.E [R8.64], R5 ;  /* 0x0000000508005986 */ /* 0x0003e2000c101908 */
[----:B------:R-:W-:Y:S01]  /*aa90*/  ISETP.LT.AND P6, PT, R193, c[0x0][0x178], !P0 ;  /* 0x00005e00c1007a0c */ /* 0x000fe200047c1270 */
[----:B--2---:R-:W-:Y:S01]  /*aaa0*/  IMAD.WIDE R16, R71, 0x4, R68 ;  /* 0x0000000447107825 */ /* 0x004fe200078e0244 */
[C---:B------:R-:W-:Y:S01]  /*aab0*/  ISETP.LT.AND P0, PT, R194.reuse, c[0x0][0x178], !P0 ;  /* 0x00005e00c2007a0c */ /* 0x040fe20004701270 */
[----:B------:R2:W-:Y:S01]  /*aac0*/  @P3 STG.E [R12.64], R25 ;  /* 0x000000190c003986 */ /* 0x0005e2000c101908 */
[----:B------:R-:W-:Y:S01]  /*aad0*/  ISETP.LT.AND P3, PT, R193, c[0x0][0x178], !P2 ;  /* 0x00005e00c1007a0c */ /* 0x000fe20005761270 */
[----:B------:R-:W-:Y:S01]  /*aae0*/  IMAD.WIDE R28, R71, 0x4, R22 ;  /* 0x00000004471c7825 */ /* 0x000fe200078e0216 */
[----:B------:R-:W-:-:S02]  /*aaf0*/  ISETP.LT.AND P2, PT, R194, c[0x0][0x178], !P2 ;  /* 0x00005e00c2007a0c */ /* 0x000fc40005741270 */
[----:B------:R-:W-:Y:S02]  /*ab00*/  IADD3 R2, R192, 0xa, RZ ;  /* 0x0000000ac0027810 */ /* 0x000fe40007ffe0ff */
[----:B------:R-:W-:Y:S02]  /*ab10*/  IADD3 R71, R71, c[0x0][0x198], RZ ;  /* 0x0000660047477a10 */ /* 0x000fe40007ffe0ff */
[----:B------:R-:W-:Y:S01]  /*ab20*/  ISETP.GE.AND P1, PT, R2, c[0x0][0x17c], PT ;  /* 0x00005f0002007a0c */ /* 0x000fe20003f26270 */
[----:B------:R3:W-:Y:S01]  /*ab30*/  @P6 STG.E [R16.64], R18 ;  /* 0x0000001210006986 */ /* 0x0007e2000c101908 */
[----:B------:R-:W-:Y:S01]  /*ab40*/  IADD3 R2, R192, 0xb, RZ ;  /* 0x0000000bc0027810 */ /* 0x000fe20007ffe0ff */
[C---:B-1----:R-:W-:Y:S01]  /*ab50*/  IMAD.WIDE R4, R71.reuse, 0x4, R68 ;  /* 0x0000000447047825 */ /* 0x042fe200078e0244 */
[C---:B------:R-:W-:Y:S01]  /*ab60*/  IADD3 R33, R71.reuse, c[0x0][0x198], RZ ;  /* 0x0000660047217a10 */ /* 0x040fe20007ffe0ff */
[----:B------:R-:W-:Y:S01]  /*ab70*/  @P0 STG.E [R28.64], R42 ;  /* 0x0000002a1c000986 */ /* 0x000fe2000c101908 */
[----:B------:R-:W-:Y:S01]  /*ab80*/  ISETP.GE.AND P4, PT, R2, c[0x0][0x17c], PT ;  /* 0x00005f0002007a0c */ /* 0x000fe20003f86270 */
[----:B------:R-:W-:Y:S01]  /*ab90*/  IMAD.WIDE R8, R71, 0x4, R22 ;  /* 0x0000000447087825 */ /* 0x000fe200078e0216 */
[----:B------:R-:W-:Y:S01]  /*aba0*/  ISETP.LT.AND P6, PT, R193, c[0x0][0x178], !P1 ;  /* 0x00005e00c1007a0c */ /* 0x000fe20004fc1270 */
[----:B------:R1:W-:Y:S01]  /*abb0*/  @P3 STG.E [R4.64], R19 ;  /* 0x0000001304003986 */ /* 0x0003e2000c101908 */
[----:B------:R-:W-:Y:S01]  /*abc0*/  ISETP.LT.AND P1, PT, R194, c[0x0][0x178], !P1 ;  /* 0x00005e00c2007a0c */ /* 0x000fe20004f21270 */
[----:B--2---:R-:W-:Y:S01]  /*abd0*/  IMAD.WIDE R12, R33, 0x4, R68 ;  /* 0x00000004210c7825 */ /* 0x004fe200078e0244 */
[----:B------:R-:W-:Y:S01]  /*abe0*/  IADD3 R2, R192, 0xc, RZ ;  /* 0x0000000cc0027810 */ /* 0x000fe20007ffe0ff */
[----:B------:R2:W-:Y:S01]  /*abf0*/  @P2 STG.E [R8.64], R43 ;  /* 0x0000002b08002986 */ /* 0x0005e2000c101908 */
[----:B------:R-:W-:Y:S01]  /*ac00*/  ISETP.LT.AND P2, PT, R193, c[0x0][0x178], !P4 ;  /* 0x00005e00c1007a0c */ /* 0x000fe20006741270 */
[----:B---3--:R-:W-:Y:S01]  /*ac10*/  IMAD.WIDE R16, R33, 0x4, R22 ;  /* 0x0000000421107825 */ /* 0x008fe200078e0216 */
[----:B------:R-:W-:-:S02]  /*ac20*/  ISETP.LT.AND P4, PT, R194, c[0x0][0x178], !P4 ;  /* 0x00005e00c2007a0c */ /* 0x000fc40006781270 */
[----:B------:R-:W-:Y:S02]  /*ac30*/  IADD3 R33, R33, c[0x0][0x198], RZ ;  /* 0x0000660021217a10 */ /* 0x000fe40007ffe0ff */
[----:B------:R-:W-:Y:S01]  /*ac40*/  ISETP.GE.AND P5, PT, R2, c[0x0][0x17c], PT ;  /* 0x00005f0002007a0c */ /* 0x000fe20003fa6270 */
[----:B------:R3:W-:Y:S01]  /*ac50*/  @P6 STG.E [R12.64], R14 ;  /* 0x0000000e0c006986 */ /* 0x0007e2000c101908 */
[----:B------:R-:W-:Y:S01]  /*ac60*/  IADD3 R2, R192, 0xd, RZ ;  /* 0x0000000dc0027810 */ /* 0x000fe20007ffe0ff */
[C---:B-1----:R-:W-:Y:S01]  /*ac70*/  IMAD.WIDE R4, R33.reuse, 0x4, R68 ;  /* 0x0000000421047825 */ /* 0x042fe200078e0244 */
[C---:B------:R-:W-:Y:S01]  /*ac80*/  IADD3 R19, R33.reuse, c[0x0][0x198], RZ ;  /* 0x0000660021137a10 */ /* 0x040fe20007ffe0ff */
[----:B------:R1:W-:Y:S01]  /*ac90*/  @P1 STG.E [R16.64], R34 ;  /* 0x0000002210001986 */ /* 0x0003e2000c101908 */
[----:B------:R-:W-:Y:S01]  /*aca0*/  ISETP.GE.AND P0, PT, R2, c[0x0][0x17c], PT ;  /* 0x00005f0002007a0c */ /* 0x000fe20003f06270 */
[----:B--2---:R-:W-:Y:S01]  /*acb0*/  IMAD.WIDE R8, R33, 0x4, R22 ;  /* 0x0000000421087825 */ /* 0x004fe200078e0216 */
[----:B------:R-:W-:Y:S01]  /*acc0*/  ISETP.LT.AND P6, PT, R193, c[0x0][0x178], !P5 ;  /* 0x00005e00c1007a0c */ /* 0x000fe20006fc1270 */
[----:B------:R2:W-:Y:S01]  /*acd0*/  @P2 STG.E [R4.64], R15 ;  /* 0x0000000f04002986 */ /* 0x0005e2000c101908 */
[----:B------:R-:W-:-:S02]  /*ace0*/  ISETP.LT.AND P5, PT, R194, c[0x0][0x178], !P5 ;  /* 0x00005e00c2007a0c */ /* 0x000fc40006fa1270 */
[----:B------:R-:W-:Y:S01]  /*acf0*/  IADD3 R2, R192, 0xe, RZ ;  /* 0x0000000ec0027810 */ /* 0x000fe20007ffe0ff */
[----:B------:R4:W-:Y:S01]  /*ad00*/  @P4 STG.E [R8.64], R35 ;  /* 0x0000002308004986 */ /* 0x0009e2000c101908 */
[----:B------:R-:W-:Y:S01]  /*ad10*/  ISETP.LT.AND P4, PT, R193, c[0x0][0x178], !P0 ;  /* 0x00005e00c1007a0c */ /* 0x000fe20004781270 */
[C---:B---3--:R-:W-:Y:S01]  /*ad20*/  IMAD.WIDE R12, R19.reuse, 0x4, R68 ;  /* 0x00000004130c7825 */ /* 0x048fe200078e0244 */
[----:B------:R-:W-:Y:S01]  /*ad30*/  ISETP.LT.AND P0, PT, R194, c[0x0][0x178], !P0 ;  /* 0x00005e00c2007a0c */ /* 0x000fe20004701270 */
[----:B------:R-:W-:Y:S01]  /*ad40*/  LDS.128 R32, [R3] ;  /* 0x0000000003207984 */ /* 0x000fe20000000c00 */
[----:B------:R-:W-:Y:S01]  /*ad50*/  ISETP.GE.AND P3, PT, R2, c[0x0][0x17c], PT ;  /* 0x00005f0002007a0c */ /* 0x000fe20003f66270 */
[C---:B-1----:R-:W-:Y:S01]  /*ad60*/  IMAD.WIDE R16, R19.reuse, 0x4, R22 ;  /* 0x0000000413107825 */ /* 0x042fe200078e0216 */
[----:B------:R-:W-:Y:S01]  /*ad70*/  IADD3 R19, R19, c[0x0][0x198], RZ ;  /* 0x0000660013137a10 */ /* 0x000fe20007ffe0ff */
[----:B------:R1:W-:Y:S01]  /*ad80*/  @P6 STG.E [R12.64], R10 ;  /* 0x0000000a0c006986 */ /* 0x0003e2000c101908 */
[----:B------:R-:W-:-:S02]  /*ad90*/  IADD3 R2, R192, 0xf, RZ ;  /* 0x0000000fc0027810 */ /* 0x000fc40007ffe0ff */
[C---:B------:R-:W-:Y:S01]  /*ada0*/  IADD3 R25, R19.reuse, c[0x0][0x198], RZ ;  /* 0x0000660013197a10 */ /* 0x040fe20007ffe0ff */
[----:B--2---:R-:W-:Y:S01]  /*adb0*/  IMAD.WIDE R4, R19, 0x4, R68 ;  /* 0x0000000413047825 */ /* 0x004fe200078e0244 */
[----:B------:R-:W-:Y:S01]  /*adc0*/  ISETP.GE.AND P1, PT, R2, c[0x0][0x17c], PT ;  /* 0x00005f0002007a0c */ /* 0x000fe20003f26270 */
[----:B------:R-:W-:Y:S01]  /*add0*/  @P5 STG.E [R16.64], R30 ;  /* 0x0000001e10005986 */ /* 0x000fe2000c101908 */
[----:B------:R-:W-:Y:S01]  /*ade0*/  ISETP.LT.AND P6, PT, R193, c[0x0][0x178], !P3 ;  /* 0x00005e00c1007a0c */ /* 0x000fe20005fc1270 */
[----:B----4-:R-:W-:Y:S01]  /*adf0*/  IMAD.WIDE R8, R19, 0x4, R22 ;  /* 0x0000000413087825 */ /* 0x010fe200078e0216 */
[----:B------:R-:W-:Y:S01]  /*ae00*/  ISETP.LT.AND P3, PT, R194, c[0x0][0x178], !P3 ;  /* 0x00005e00c2007a0c */ /* 0x000fe20005f61270 */
[----:B------:R2:W-:Y:S01]  /*ae10*/  @P4 STG.E [R4.64], R11 ;  /* 0x0000000b04004986 */ /* 0x0005e2000c101908 */
[----:B------:R-:W-:Y:S01]  /*ae20*/  IADD3 R2, R192, 0x10, RZ ;  /* 0x00000010c0027810 */ /* 0x000fe20007ffe0ff */
[----:B-1----:R-:W-:Y:S02]  /*ae30*/  IMAD.WIDE R12, R25, 0x4, R68 ;  /* 0x00000004190c7825 */ /* 0x002fe400078e0244 */
[----:B------:R1:W-:Y:S01]  /*ae40*/  @P0 STG.E [R8.64], R31 ;  /* 0x0000001f08000986 */ /* 0x0003e2000c101908 */
[----:B------:R-:W-:Y:S01]  /*ae50*/  ISETP.LT.AND P0, PT, R193, c[0x0][0x178], !P1 ;  /* 0x00005e00c1007a0c */ /* 0x000fe20004f01270 */
[----:B------:R-:W-:Y:S01]  /*ae60*/  IMAD.WIDE R14, R25, 0x4, R22 ;  /* 0x00000004190e7825 */ /* 0x000fe200078e0216 */
[----:B------:R-:W-:-:S02]  /*ae70*/  ISETP.LT.AND P1, PT, R194, c[0x0][0x178], !P1 ;  /* 0x00005e00c2007a0c */ /* 0x000fc40004f21270 */
[----:B------:R-:W-:Y:S01]  /*ae80*/  IADD3 R25, R25, c[0x0][0x198], RZ ;  /* 0x0000660019197a10 */ /* 0x000fe20007ffe0ff */
[----:B------:R3:W-:Y:S01]  /*ae90*/  @P6 STG.E [R12.64], R6 ;  /* 0x000000060c006986 */ /* 0x0007e2000c101908 */
[----:B------:R-:W-:Y:S02]  /*aea0*/  ISETP.GE.AND P2, PT, R2, c[0x0][0x17c], PT ;  /* 0x00005f0002007a0c */ /* 0x000fe40003f46270 */
[----:B------:R-:W-:Y:S01]  /*aeb0*/  IADD3 R2, R192, 0x11, RZ ;  /* 0x00000011c0027810 */ /* 0x000fe20007ffe0ff */
[C---:B--2---:R-:W-:Y:S01]  /*aec0*/  IMAD.WIDE R4, R25.reuse, 0x4, R68 ;  /* 0x0000000419047825 */ /* 0x044fe200078e0244 */
[----:B------:R-:W-:Y:S01]  /*aed0*/  @P3 STG.E [R14.64], R26 ;  /* 0x0000001a0e003986 */ /* 0x000fe2000c101908 */
[C---:B------:R-:W-:Y:S02]  /*aee0*/  IADD3 R17, R25.reuse, c[0x0][0x198], RZ ;  /* 0x0000660019117a10 */ /* 0x040fe40007ffe0ff */
[----:B-1----:R-:W-:Y:S01]  /*aef0*/  IMAD.WIDE R8, R25, 0x4, R22 ;  /* 0x0000000419087825 */ /* 0x002fe200078e0216 */
[----:B------:R-:W-:Y:S01]  /*af00*/  ISETP.GE.AND P5, PT, R2, c[0x0][0x17c], PT ;  /* 0x00005f0002007a0c */ /* 0x000fe20003fa6270 */
[----:B------:R1:W-:Y:S01]  /*af10*/  @P0 STG.E [R4.64], R7 ;  /* 0x0000000704000986 */ /* 0x0003e2000c101908 */
[----:B------:R-:W-:Y:S01]  /*af20*/  ISETP.LT.AND P6, PT, R193, c[0x0][0x178], !P2 ;  /* 0x00005e00c1007a0c */ /* 0x000fe200057c1270 */
[----:B------:R-:W-:Y:S01]  /*af30*/  IMAD.WIDE R10, R17, 0x4, R68 ;  /* 0x00000004110a7825 */ /* 0x000fe200078e0244 */
[C---:B------:R-:W-:Y:S01]  /*af40*/  ISETP.LT.AND P2, PT, R194.reuse, c[0x0][0x178], !P2 ;  /* 0x00005e00c2007a0c */ /* 0x040fe20005741270 */
[----:B------:R2:W-:Y:S01]  /*af50*/  @P1 STG.E [R8.64], R27 ;  /* 0x0000001b08001986 */ /* 0x0005e2000c101908 */
[----:B------:R-:W-:Y:S01]  /*af60*/  ISETP.LT.AND P1, PT, R193, c[0x0][0x178], !P5 ;  /* 0x00005e00c1007a0c */ /* 0x000fe20006f21270 */
[----:B---3--:R-:W-:Y:S01]  /*af70*/  IMAD.WIDE R12, R17, 0x4, R22 ;  /* 0x00000004110c7825 */ /* 0x008fe200078e0216 */
        /* <DEDUP_REMOVED lines=36> */
[----:B------:R-:W-:Y:S02]  /*b1c0*/  ISETP.LT.AND P2, PT, R194, c[0x0][0x178], !P2 ;  /* 0x00005e00c2007a0c */ /* 0x000fe40005741270 */
        /* <DEDUP_REMOVED lines=8> */
[----:B------:R2:W-:Y:S01]  /*b250*/  @P0 STG.E [R10.64], R72 ;  /* 0x000000480a000986 */ /* 0x0005e2000c101908 */
[----:B------:R-:W-:Y:S01]  /*b260*/  ISETP.LT.AND P6, PT, R193, c[0x0][0x178], !P1 ;  /* 0x00005e00c1007a0c */ /* 0x000fe20004fc1270 */
[----:B----4-:R-:W-:Y:S01]  /*b270*/  IMAD.WIDE R6, R13, 0x4, R22 ;  /* 0x000000040d067825 */ /* 0x010fe200078e0216 */
[----:B------:R-:W-:Y:S01]  /*b280*/  ISETP.LT.AND P1, PT, R194, c[0x0][0x178], !P1 ;  /* 0x00005e00c2007a0c */ /* 0x000fe20004f21270 */
[----:B------:R3:W-:Y:S01]  /*b290*/  @P3 STG.E [R4.64], R49 ;  /* 0x0000003104003986 */ /* 0x0007e2000c101908 */
[----:B------:R-:W-:Y:S01]  /*b2a0*/  IADD3 R2, R192, 0x18, RZ ;  /* 0x00000018c0027810 */ /* 0x000fe20007ffe0ff */
[----:B-1----:R-:W-:Y:S02]  /*b2b0*/  IMAD.WIDE R8, R15, 0x4, R68 ;  /* 0x000000040f087825 */ /* 0x002fe400078e0244 */
[----:B------:R1:W-:Y:S01]  /*b2c0*/  @P2 STG.E [R6.64], R73 ;  /* 0x0000004906002986 */ /* 0x0003e2000c101908 */
[----:B------:R-:W-:-:S02]  /*b2d0*/  ISETP.LT.AND P2, PT, R193, c[0x0][0x178], !P4 ;  /* 0x00005e00c1007a0c */ /* 0x000fc40006741270 */
[----:B------:R-:W-:Y:S01]  /*b2e0*/  ISETP.LT.AND P4, PT, R194, c[0x0][0x178], !P4 ;  /* 0x00005e00c2007a0c */ /* 0x000fe20006781270 */
[C---:B--2---:R-:W-:Y:S01]  /*b2f0*/  IMAD.WIDE R10, R15.reuse, 0x4, R22 ;  /* 0x000000040f0a7825 */ /* 0x044fe200078e0216 */
[----:B------:R-:W-:Y:S01]  /*b300*/  IADD3 R15, R15, c[0x0][0x198], RZ ;  /* 0x000066000f0f7a10 */ /* 0x000fe20007ffe0ff */
[----:B------:R2:W-:Y:S01]  /*b310*/  @P6 STG.E [R8.64], R36 ;  /* 0x0000002408006986 */ /* 0x0005e2000c101908 */
[----:B------:R-:W-:Y:S02]  /*b320*/  ISETP.GE.AND P5, PT, R2, c[0x0][0x17c], PT ;  /* 0x00005f0002007a0c */ /* 0x000fe40003fa6270 */
[----:B------:R-:W-:Y:S01]  /*b330*/  IADD3 R2, R192, 0x19, RZ ;  /* 0x00000019c0027810 */ /* 0x000fe20007ffe0ff */
[C---:B---3--:R-:W-:Y:S01]  /*b340*/  IMAD.WIDE R4, R15.reuse, 0x4, R68 ;  /* 0x000000040f047825 */ /* 0x048fe200078e0244 */
[----:B------:R3:W-:Y:S01]  /*b350*/  @P1 STG.E [R10.64], R64 ;  /* 0x000000400a001986 */ /* 0x0007e2000c101908 */
[C---:B------:R-:W-:Y:S02]  /*b360*/  IADD3 R13, R15.reuse, c[0x0][0x198], RZ ;  /* 0x000066000f0d7a10 */ /* 0x040fe40007ffe0ff */
[----:B-1----:R-:W-:Y:S01]  /*b370*/  IMAD.WIDE R6, R15, 0x4, R22 ;  /* 0x000000040f067825 */ /* 0x002fe200078e0216 */
[----:B------:R-:W-:Y:S01]  /*b380*/  ISETP.GE.AND P0, PT, R2, c[0x0][0x17c], PT ;  /* 0x00005f0002007a0c */ /* 0x000fe20003f06270 */
[----:B------:R1:W-:Y:S01]  /*b390*/  @P2 STG.E [R4.64], R37 ;  /* 0x0000002504002986 */ /* 0x0003e2000c101908 */
[----:B------:R-:W-:Y:S01]  /*b3a0*/  ISETP.LT.AND P6, PT, R193, c[0x0][0x178], !P5 ;  /* 0x00005e00c1007a0c */ /* 0x000fe20006fc1270 */
[----:B--2---:R-:W-:Y:S01]  /*b3b0*/  IMAD.WIDE R8, R13, 0x4, R68 ;  /* 0x000000040d087825 */ /* 0x004fe200078e0244 */
[----:B------:R-:W-:Y:S01]  /*b3c0*/  ISETP.LT.AND P5, PT, R194, c[0x0][0x178], !P5 ;  /* 0x00005e00c2007a0c */ /* 0x000fe20006fa1270 */
[----:B------:R2:W-:Y:S01]  /*b3d0*/  @P4 STG.E [R6.64], R65 ;  /* 0x0000004106004986 */ /* 0x0005e2000c101908 */
[----:B------:R-:W-:-:S02]  /*b3e0*/  ISETP.LT.AND P4, PT, R193, c[0x0][0x178], !P0 ;  /* 0x00005e00c1007a0c */ /* 0x000fc40004781270 */
[----:B------:R-:W-:Y:S01]  /*b3f0*/  ISETP.LT.AND P0, PT, R194, c[0x0][0x178], !P0 ;  /* 0x00005e00c2007a0c */ /* 0x000fe20004701270 */
[C---:B---3--:R-:W-:Y:S01]  /*b400*/  IMAD.WIDE R10, R13.reuse, 0x4, R22 ;  /* 0x000000040d0a7825 */ /* 0x048fe200078e0216 */
[----:B------:R-:W-:Y:S02]  /*b410*/  IADD3 R2, R192, 0x1a, RZ ;  /* 0x0000001ac0027810 */ /* 0x000fe40007ffe0ff */
        /* <DEDUP_REMOVED lines=76> */
[----:B------:R-:W-:Y:S01]  /*b8e0*/  ISETP.LT.AND P4, PT, R193, c[0x0][0x178], !P1 ;  /* 0x00005e00c1007a0c */ /* 0x000fe20004f81270 */
[C---:B--2---:R-:W-:Y:S01]  /*b8f0*/  IMAD.WIDE R4, R13.reuse, 0x4, R68 ;  /* 0x000000040d047825 */ /* 0x044fe200078e0244 */
[----:B------:R-:W-:Y:S01]  /*b900*/  ISETP.GE.AND P0, PT, R2, c[0x0][0x17c], PT ;  /* 0x00005f0002007a0c */ /* 0x000fe20003f06270 */
[----:B------:R2:W-:Y:S01]  /*b910*/  @P6 STG.E [R10.64], R124 ;  /* 0x0000007c0a006986 */ /* 0x0005e2000c101908 */
[C---:B------:R-:W-:Y:S01]  /*b920*/  IADD3 R15, R13.reuse, c[0x0][0x198], RZ ;  /* 0x000066000d0f7a10 */ /* 0x040fe20007ffe0ff */
        /* <DEDUP_REMOVED lines=13> */
[----:B---3--:R-:W-:Y:S01]  /*ba00*/  IMAD.WIDE R4, R15, 0x4, R68 ;  /* 0x000000040f047825 */ /* 0x008fe200078e0244 */
[----:B------:R3:W-:Y:S01]  /*ba10*/  @P6 STG.E [R10.64], R120 ;  /* 0x000000780a006986 */ /* 0x0007e2000c101908 */
[----:B------:R-:W-:Y:S02]  /*ba20*/  ISETP.LT.AND P6, PT, R193, c[0x0][0x178], !P5 ;  /* 0x00005e00c1007a0c */ /* 0x000fe40006fc1270 */
[C---:B-1----:R-:W-:Y:S01]  /*ba30*/  IMAD.WIDE R6, R15.reuse, 0x4, R22 ;  /* 0x000000040f067825 */ /* 0x042fe200078e0216 */
[----:B------:R-:W-:Y:S01]  /*ba40*/  ISETP.GE.AND P1, PT, R2, c[0x0][0x17c], PT ;  /* 0x00005f0002007a0c */ /* 0x000fe20003f26270 */
[----:B------:R1:W-:Y:S01]  /*ba50*/  @P2 STG.E [R4.64], R97 ;  /* 0x0000006104002986 */ /* 0x0003e2000c101908 */
[----:B------:R-:W-:-:S02]  /*ba60*/  IADD3 R13, R15, c[0x0][0x198], RZ ;  /* 0x000066000f0d7a10 */ /* 0x000fc40007ffe0ff */
[C---:B------:R-:W-:Y:S01]  /*ba70*/  ISETP.LT.AND P5, PT, R194.reuse, c[0x0][0x178], !P5 ;  /* 0x00005e00c2007a0c */ /* 0x040fe20006fa1270 */
[----:B------:R4:W-:Y:S01]  /*ba80*/  @P0 STG.E [R6.64], R121 ;  /* 0x0000007906000986 */ /* 0x0009e2000c101908 */
[----:B------:R-:W-:Y:S01]  /*ba90*/  ISETP.LT.AND P0, PT, R193, c[0x0][0x178], !P1 ;  /* 0x00005e00c1007a0c */ /* 0x000fe20004f01270 */
[C---:B--2---:R-:W-:Y:S01]  /*baa0*/  IMAD.WIDE R8, R13.reuse, 0x4, R68 ;  /* 0x000000040d087825 */ /* 0x044fe200078e0244 */
[----:B------:R-:W-:Y:S02]  /*bab0*/  ISETP.LT.AND P1, PT, R194, c[0x0][0x178], !P1 ;  /* 0x00005e00c2007a0c */ /* 0x000fe40004f21270 */
[----:B------:R-:W-:Y:S01]  /*bac0*/  IADD3 R2, R192, 0x26, RZ ;  /* 0x00000026c0027810 */ /* 0x000fe20007ffe0ff */
[C---:B---3--:R-:W-:Y:S01]  /*bad0*/  IMAD.WIDE R10, R13.reuse, 0x4, R22 ;  /* 0x000000040d0a7825 */ /* 0x048fe200078e0216 */
[----:B------:R-:W-:Y:S01]  /*bae0*/  IADD3 R13, R13, c[0x0][0x198], RZ ;  /* 0x000066000d0d7a10 */ /* 0x000fe20007ffe0ff */
[----:B------:R2:W-:Y:S01]  /*baf0*/  @P6 STG.E [R8.64], R60 ;  /* 0x0000003c08006986 */ /* 0x0005e2000c101908 */
[----:B------:R-:W-:-:S02]  /*bb00*/  ISETP.GE.AND P3, PT, R2, c[0x0][0x17c], PT ;  /* 0x00005f0002007a0c */ /* 0x000fc40003f66270 */
[----:B------:R-:W-:Y:S01]  /*bb10*/  IADD3 R2, R192, 0x27, RZ ;  /* 0x00000027c0027810 */ /* 0x000fe20007ffe0ff */
[----:B-1----:R-:W-:Y:S01]  /*bb20*/  IMAD.WIDE R4, R13, 0x4, R68 ;  /* 0x000000040d047825 */ /* 0x002fe200078e0244 */
[----:B------:R1:W-:Y:S01]  /*bb30*/  @P5 STG.E [R10.64], R116 ;  /* 0x000000740a005986 */ /* 0x0003e2000c101908 */
[----:B------:R-:W-:Y:S02]  /*bb40*/  ISETP.LT.AND P5, PT, R193, c[0x0][0x178], !P3 ;  /* 0x00005e00c1007a0c */ /* 0x000fe40005fa1270 */
[C---:B----4-:R-:W-:Y:S01]  /*bb50*/  IMAD.WIDE R6, R13.reuse, 0x4, R22 ;  /* 0x000000040d067825 */ /* 0x050fe200078e0216 */
[----:B------:R-:W-:Y:S01]  /*bb60*/  ISETP.GE.AND P4, PT, R2, c[0x0][0x17c], PT ;  /* 0x00005f0002007a0c */ /* 0x000fe20003f86270 */
[----:B------:R3:W-:Y:S01]  /*bb70*/  @P0 STG.E [R4.64], R61 ;  /* 0x0000003d04000986 */ /* 0x0007e2000c101908 */
[----:B------:R-:W-:Y:S02]  /*bb80*/  IADD3 R15, R13, c[0x0][0x198], RZ ;  /* 0x000066000d0f7a10 */ /* 0x000fe40007ffe0ff */
[C---:B------:R-:W-:Y:S01]  /*bb90*/  ISETP.LT.AND P6, PT, R194.reuse, c[0x0][0x178], !P3 ;  /* 0x00005e00c2007a0c */ /* 0x040fe20005fc1270 */
[----:B------:R4:W-:Y:S01]  /*bba0*/  @P1 STG.E [R6.64], R117 ;  /* 0x0000007506001986 */ /* 0x0009e2000c101908 */
[----:B------:R-:W-:Y:S01]  /*bbb0*/  ISETP.LT.AND P1, PT, R193, c[0x0][0x178], !P4 ;  /* 0x00005e00c1007a0c */ /* 0x000fe20006721270 */
[----:B--2---:R-:W-:Y:S01]  /*bbc0*/  IMAD.WIDE R8, R15, 0x4, R68 ;  /* 0x000000040f087825 */ /* 0x004fe200078e0244 */
[----:B------:R-:W-:-:S02]  /*bbd0*/  ISETP.LT.AND P4, PT, R194, c[0x0][0x178], !P4 ;  /* 0x00005e00c2007a0c */ /* 0x000fc40006781270 */
[----:B------:R-:W-:Y:S01]  /*bbe0*/  IADD3 R2, R192, 0x28, RZ ;  /* 0x00000028c0027810 */ /* 0x000fe20007ffe0ff */
[C---:B-1----:R-:W-:Y:S01]  /*bbf0*/  IMAD.WIDE R10, R15.reuse, 0x4, R22 ;  /* 0x000000040f0a7825 */ /* 0x042fe200078e0216 */
[----:B------:R-:W-:Y:S01]  /*bc00*/  IADD3 R15, R15, c[0x0][0x198], RZ ;  /* 0x000066000f0f7a10 */ /* 0x000fe20007ffe0ff */
[----:B------:R1:W-:Y:S01]  /*bc10*/  @P5 STG.E [R8.64], R44 ;  /* 0x0000002c08005986 */ /* 0x0003e2000c101908 */
[----:B------:R-:W-:Y:S02]  /*bc20*/  ISETP.GE.AND P2, PT, R2, c[0x0][0x17c], PT ;  /* 0x00005f0002007a0c */ /* 0x000fe40003f46270 */
[----:B------:R-:W-:Y:S01]  /*bc30*/  IADD3 R2, R192, 0x29, RZ ;  /* 0x00000029c0027810 */ /* 0x000fe20007ffe0ff */
[----:B---3--:R-:W-:Y:S01]  /*bc40*/  IMAD.WIDE R4, R15, 0x4, R68 ;  /* 0x000000040f047825 */ /* 0x008fe200078e0244 */
[----:B------:R-:W-:Y:S01]  /*bc50*/  ISETP.LT.AND P5, PT, R193, c[0x0][0x178], !P2 ;  /* 0x00005e00c1007a0c */ /* 0x000fe200057a1270 */
[----:B------:R2:W-:Y:S01]  /*bc60*/  @P6 STG.E [R10.64], R104 ;  /* 0x000000680a006986 */ /* 0x0005e2000c101908 */
[----:B------:R-:W-:Y:S01]  /*bc70*/  ISETP.GE.AND P3, PT, R2, c[0x0][0x17c], PT ;  /* 0x00005f0002007a0c */ /* 0x000fe20003f66270 */
[C---:B----4-:R-:W-:Y:S01]  /*bc80*/  IMAD.WIDE R6, R15.reuse, 0x4, R22 ;  /* 0x000000040f067825 */ /* 0x050fe200078e0216 */
[----:B------:R-:W-:Y:S01]  /*bc90*/  IADD3 R13, R15, c[0x0][0x198], RZ ;  /* 0x000066000f0d7a10 */ /* 0x000fe20007ffe0ff */
[----:B------:R3:W-:Y:S01]  /*bca0*/  @P1 STG.E [R4.64], R45 ;  /* 0x0000002d04001986 */ /* 0x0007e2000c101908 */
[----:B------:R-:W-:-:S02]  /*bcb0*/  ISETP.LT.AND P6, PT, R194, c[0x0][0x178], !P2 ;  /* 0x00005e00c2007a0c */ /* 0x000fc400057c1270 */
[----:B------:R-:W-:Y:S01]  /*bcc0*/  IADD3 R2, R192, 0x2a, RZ ;  /* 0x0000002ac0027810 */ /* 0x000fe20007ffe0ff */
[----:B------:R4:W-:Y:S01]  /*bcd0*/  @P4 STG.E [R6.64], R105 ;  /* 0x0000006906004986 */ /* 0x0009e2000c101908 */
[----:B------:R-:W-:Y:S01]  /*bce0*/  ISETP.LT.AND P4, PT, R193, c[0x0][0x178], !P3 ;  /* 0x00005e00c1007a0c */ /* 0x000fe20005f81270 */
[C---:B-1----:R-:W-:Y:S01]  /*bcf0*/  IMAD.WIDE R8, R13.reuse, 0x4, R68 ;  /* 0x000000040d087825 */ /* 0x042fe200078e0244 */
[----:B------:R-:W-:Y:S02]  /*bd00*/  ISETP.LT.AND P3, PT, R194, c[0x0][0x178], !P3 ;  /* 0x00005e00c2007a0c */ /* 0x000fe40005f61270 */
[----:B------:R-:W-:Y:S01]  /*bd10*/  ISETP.GE.AND P0, PT, R2, c[0x0][0x17c], PT ;  /* 0x00005f0002007a0c */ /* 0x000fe20003f06270 */
[C---:B--2---:R-:W-:Y:S01]  /*bd20*/  IMAD.WIDE R10, R13.reuse, 0x4, R22 ;  /* 0x000000040d0a7825 */ /* 0x044fe200078e0216 */
[----:B------:R-:W-:Y:S01]  /*bd30*/  IADD3 R13, R13, c[0x0][0x198], RZ ;  /* 0x000066000d0d7a10 */ /* 0x000fe20007ffe0ff */
[----:B------:R1:W-:Y:S01]  /*bd40*/  @P5 STG.E [R8.64], R102 ;  /* 0x0000006608005986 */ /* 0x0003e2000c101908 */
[----:B------:R-:W-:-:S02]  /*bd50*/  IADD3 R2, R192, 0x2b, RZ ;  /* 0x0000002bc0027810 */ /* 0x000fc40007ffe0ff */
[----:B------:R-:W-:Y:S01]  /*bd60*/  ISETP.LT.AND P5, PT, R193, c[0x0][0x178], !P0 ;  /* 0x00005e00c1007a0c */ /* 0x000fe200047a1270 */
[C---:B---3--:R-:W-:Y:S01]  /*bd70*/  IMAD.WIDE R4, R13.reuse, 0x4, R68 ;  /* 0x000000040d047825 */ /* 0x048fe200078e0244 */
[----:B------:R-:W-:Y:S01]  /*bd80*/  ISETP.GE.AND P2, PT, R2, c[0x0][0x17c], PT ;  /* 0x00005f0002007a0c */ /* 0x000fe20003f46270 */
[----:B------:R2:W-:Y:S01]  /*bd90*/  @P6 STG.E [R10.64], R126 ;  /* 0x0000007e0a006986 */ /* 0x0005e2000c101908 */
[C---:B------:R-:W-:Y:S01]  /*bda0*/  IADD3 R15, R13.reuse, c[0x0][0x198], RZ ;  /* 0x000066000d0f7a10 */ /* 0x040fe20007ffe0ff */
[----:B----4-:R-:W-:Y:S01]  /*bdb0*/  IMAD.WIDE R6, R13, 0x4, R22 ;  /* 0x000000040d067825 */ /* 0x010fe200078e0216 */
[----:B------:R-:W-:Y:S01]  /*bdc0*/  ISETP.LT.AND P6, PT, R194, c[0x0][0x178], !P0 ;  /* 0x00005e00c2007a0c */ /* 0x000fe200047c1270 */
[----:B------:R-:W-:Y:S01]  /*bdd0*/  @P4 STG.E [R4.64], R103 ;  /* 0x0000006704004986 */ /* 0x000fe2000c101908 */
[----:B------:R-:W-:Y:S01]  /*bde0*/  IADD3 R2, R192, 0x2c, RZ ;  /* 0x0000002cc0027810 */ /* 0x000fe20007ffe0ff */
[----:B-1----:R-:W-:Y:S02]  /*bdf0*/  IMAD.WIDE R8, R15, 0x4, R68 ;  /* 0x000000040f087825 */ /* 0x002fe400078e0244 */
[----:B------:R-:W-:Y:S01]  /*be00*/  @P3 STG.E [R6.64], R127 ;  /* 0x0000007f06003986 */ /* 0x000fe2000c101908 */
[----:B------:R-:W-:-:S02]  /*be10*/  ISETP.LT.AND P3, PT, R193, c[0x0][0x178], !P2 ;  /* 0x00005e00c1007a0c */ /* 0x000fc40005761270 */
[----:B------:R-:W-:Y:S01]  /*be20*/  ISETP.LT.AND P2, PT, R194, c[0x0][0x178], !P2 ;  /* 0x00005e00c2007a0c */ /* 0x000fe20005741270 */
[C---:B--2---:R-:W-:Y:S01]  /*be30*/  IMAD.WIDE R10, R15.reuse, 0x4, R22 ;  /* 0x000000040f0a7825 */ /* 0x044fe200078e0216 */
[----:B------:R-:W-:Y:S01]  /*be40*/  IADD3 R15, R15, c[0x0][0x198], RZ ;  /* 0x000066000f0f7a10 */ /* 0x000fe20007ffe0ff */
[----:B------:R1:W-:Y:S01]  /*be50*/  @P5 STG.E [R8.64], R98 ;  /* 0x0000006208005986 */ /* 0x0003e2000c101908 */
[----:B------:R-:W-:Y:S02]  /*be60*/  ISETP.GE.AND P1, PT, R2, c[0x0][0x17c], PT ;  /* 0x00005f0002007a0c */ /* 0x000fe40003f26270 */
[----:B------:R-:W-:Y:S01]  /*be70*/  IADD3 R2, R192, 0x2d, RZ ;  /* 0x0000002dc0027810 */ /* 0x000fe20007ffe0ff */
[----:B------:R-:W-:Y:S01]  /*be80*/  IMAD.WIDE R12, R15, 0x4, R68 ;  /* 0x000000040f0c7825 */ /* 0x000fe200078e0244 */
[----:B------:R-:W-:Y:S01]  /*be90*/  ISETP.LT.AND P5, PT, R193, c[0x0][0x178], !P1 ;  /* 0x00005e00c1007a0c */ /* 0x000fe20004fa1270 */
[----:B------:R2:W-:Y:S01]  /*bea0*/  @P6 STG.E [R10.64], R122 ;  /* 0x0000007a0a006986 */ /* 0x0005e2000c101908 */
[----:B------:R-:W-:-:S02]  /*beb0*/  ISETP.GE.AND P0, PT, R2, c[0x0][0x17c], PT ;  /* 0x00005f0002007a0c */ /* 0x000fc40003f06270 */
[C---:B------:R-:W-:Y:S01]  /*bec0*/  IADD3 R17, R15.reuse, c[0x0][0x198], RZ ;  /* 0x000066000f117a10 */ /* 0x040fe20007ffe0ff */
[----:B------:R3:W-:Y:S01]  /*bed0*/  @P3 STG.E [R12.64], R99 ;  /* 0x000000630c003986 */ /* 0x0007e2000c101908 */
[----:B------:R-:W-:Y:S01]  /*bee0*/  ISETP.LT.AND P6, PT, R194, c[0x0][0x178], !P1 ;  /* 0x00005e00c2007a0c */ /* 0x000fe20004fc1270 */
[--C-:B-1----:R-:W-:Y:S01]  /*bef0*/  IMAD.WIDE R8, R15, 0x4, R22.reuse ;  /* 0x000000040f087825 */ /* 0x102fe200078e0216 */
[----:B------:R-:W-:Y:S01]  /*bf00*/  IADD3 R2, R192, 0x2e, RZ ;  /* 0x0000002ec0027810 */ /* 0x000fe20007ffe0ff */
[----:B------:R-:W1:Y:S02]  /*bf10*/  LDS.128 R4, [R0] ;  /* 0x0000000000047984 */ /* 0x000e640000000c00 */
[----:B------:R-:W-:Y:S01]  /*bf20*/  IMAD.WIDE R14, R17, 0x4, R22 ;  /* 0x00000004110e7825 */ /* 0x000fe200078e0216 */
[----:B------:R-:W-:Y:S01]  /*bf30*/  ISETP.GE.AND P4, PT, R2, c[0x0][0x17c], PT ;  /* 0x00005f0002007a0c */ /* 0x000fe20003f86270 */
[----:B------:R4:W-:Y:S01]  /*bf40*/  @P2 STG.E [R8.64], R123 ;  /* 0x0000007b08002986 */ /* 0x0009e2000c101908 */
[----:B------:R-:W-:Y:S01]  /*bf50*/  ISETP.LT.AND P2, PT, R193, c[0x0][0x178], !P0 ;  /* 0x00005e00c1007a0c */ /* 0x000fe20004741270 */
[----:B--2---:R-:W-:Y:S01]  /*bf60*/  IMAD.WIDE R10, R17, 0x4, R68 ;  /* 0x00000004110a7825 */ /* 0x004fe200078e0244 */
[----:B------:R-:W-:-:S02]  /*bf70*/  ISETP.LT.AND P0, PT, R194, c[0x0][0x178], !P0 ;  /* 0x00005e00c2007a0c */ /* 0x000fc40004701270 */
[----:B------:R-:W-:Y:S02]  /*bf80*/  IADD3 R17, R17, c[0x0][0x198], RZ ;  /* 0x0000660011117a10 */ /* 0x000fe40007ffe0ff */
[----:B------:R-:W-:Y:S01]  /*bf90*/  IADD3 R2, R192, 0x2f, RZ ;  /* 0x0000002fc0027810 */ /* 0x000fe20007ffe0ff */
[----:B------:R-:W-:Y:S01]  /*bfa0*/  @P5 STG.E [R10.64], R62 ;  /* 0x0000003e0a005986 */ /* 0x000fe2000c101908 */
[----:B------:R-:W-:Y:S01]  /*bfb0*/  ISETP.LT.AND P5, PT, R193, c[0x0][0x178], !P4 ;  /* 0x00005e00c1007a0c */ /* 0x000fe200067a1270 */
[C---:B---3--:R-:W-:Y:S01]  /*bfc0*/  IMAD.WIDE R12, R17.reuse, 0x4, R22 ;  /* 0x00000004110c7825 */ /* 0x048fe200078e0216 */
[----:B------:R-:W-:Y:S01]  /*bfd0*/  ISETP.LT.AND P4, PT, R194, c[0x0][0x178], !P4 ;  /* 0x00005e00c2007a0c */ /* 0x000fe20006781270 */
[----:B------:R2:W-:Y:S01]  /*bfe0*/  @P6 STG.E [R14.64], R118 ;  /* 0x000000760e006986 */ /* 0x0005e2000c101908 */
[----:B------:R-:W-:Y:S01]  /*bff0*/  ISETP.GE.AND P1, PT, R2, c[0x0][0x17c], PT ;  /* 0x00005f0002007a0c */ /* 0x000fe20003f26270 */
[C---:B----4-:R-:W-:Y:S01]  /*c000*/  IMAD.WIDE R8, R17.reuse, 0x4, R68 ;  /* 0x0000000411087825 */ /* 0x050fe200078e0244 */
[----:B------:R-:W-:-:S02]  /*c010*/  IADD3 R19, R17, c[0x0][0x198], RZ ;  /* 0x0000660011137a10 */ /* 0x000fc40007ffe0ff */
[----:B------:R-:W-:Y:S02]  /*c020*/  IADD3 R2, R192, 0x30, RZ ;  /* 0x00000030c0027810 */ /* 0x000fe40007ffe0ff */
[----:B------:R-:W-:Y:S01]  /*c030*/  @P2 STG.E [R8.64], R63 ;  /* 0x0000003f08002986 */ /* 0x000fe2000c101908 */
[C---:B------:R-:W-:Y:S01]  /*c040*/  IMAD.WIDE R16, R19.reuse, 0x4, R22 ;  /* 0x0000000413107825 */ /* 0x040fe200078e0216 */
[----:B------:R-:W-:Y:S02]  /*c050*/  IADD3 R25, R19, c[0x0][0x198], RZ ;  /* 0x0000660013197a10 */ /* 0x000fe40007ffe0ff */
[----:B------:R3:W-:Y:S01]  /*c060*/  @P0 STG.E [R12.64], R119 ;  /* 0x000000770c000986 */ /* 0x0007e2000c101908 */
[----:B------:R-:W-:Y:S01]  /*c070*/  ISETP.LT.AND P0, PT, R193, c[0x0][0x178], !P1 ;  /* 0x00005e00c1007a0c */ /* 0x000fe20004f01270 */
[--C-:B--2---:R-:W-:Y:S01]  /*c080*/  IMAD.WIDE R14, R19, 0x4, R68.reuse ;  /* 0x00000004130e7825 */ /* 0x104fe200078e0244 */
[----:B------:R-:W-:Y:S01]  /*c090*/  ISETP.LT.AND P1, PT, R194, c[0x0][0x178], !P1 ;  /* 0x00005e00c2007a0c */ /* 0x000fe20004f21270 */
[----:B------:R2:W4:Y:S01]  /*c0a0*/  LDS.128 R8, [R21] ;  /* 0x0000000015087984 */ /* 0x0005220000000c00 */
[----:B------:R-:W-:Y:S01]  /*c0b0*/  ISETP.GE.AND P3, PT, R2, c[0x0][0x17c], PT ;  /* 0x00005f0002007a0c */ /* 0x000fe20003f66270 */
[----:B------:R-:W-:Y:S01]  /*c0c0*/  IMAD.WIDE R18, R25, 0x4, R68 ;  /* 0x0000000419127825 */ /* 0x000fe200078e0244 */
[----:B------:R-:W-:Y:S01]  /*c0d0*/  IADD3 R2, R192, 0x31, RZ ;  /* 0x00000031c0027810 */ /* 0x000fe20007ffe0ff */
[----:B------:R-:W-:Y:S01]  /*c0e0*/  @P5 STG.E [R14.64], R46 ;  /* 0x0000002e0e005986 */ /* 0x000fe2000c101908 */
[----:B------:R-:W-:-:S02]  /*c0f0*/  ISETP.LT.AND P5, PT, R194, c[0x0][0x178], !P3 ;  /* 0x00005e00c2007a0c */ /* 0x000fc40005fa1270 */
[----:B------:R-:W-:Y:S01]  /*c100*/  ISETP.GE.AND P6, PT, R2, c[0x0][0x17c], PT ;  /* 0x00005f0002007a0c */ /* 0x000fe20003fc6270 */
[----:B------:R5:W-:Y:S01]  /*c110*/  @P4 STG.E [R16.64], R106 ;  /* 0x0000006a10004986 */ /* 0x000be2000c101908 */
[----:B---3--:R-:W-:Y:S02]  /*c120*/  IADD3 R13, R25, c[0x0][0x198], RZ ;  /* 0x00006600190d7a10 */ /* 0x008fe40007ffe0ff */
[----:B------:R-:W-:Y:S01]  /*c130*/  ISETP.LT.AND P4, PT, R193, c[0x0][0x178], !P3 ;  /* 0x00005e00c1007a0c */ /* 0x000fe20005f81270 */
[----:B------:R3:W-:Y:S01]  /*c140*/  @P0 STG.E [R18.64], R47 ;  /* 0x0000002f12000986 */ /* 0x0007e2000c101908 */
[C---:B--2---:R-:W-:Y:S01]  /*c150*/  IADD3 R21, R13.reuse, c[0x0][0x198], RZ ;  /* 0x000066000d157a10 */ /* 0x044fe20007ffe0ff */
[----:B------:R-:W-:Y:S01]  /*c160*/  IMAD.WIDE R26, R13, 0x4, R22 ;  /* 0x000000040d1a7825 */ /* 0x000fe200078e0216 */
[----:B------:R-:W-:Y:S02]  /*c170*/  IADD3 R0, R192, 0x32, RZ ;  /* 0x00000032c0007810 */ /* 0x000fe40007ffe0ff */
[----:B------:R-:W-:-:S02]  /*c180*/  IADD3 R29, R21, c[0x0][0x198], RZ ;  /* 0x00006600151d7a10 */ /* 0x000fc40007ffe0ff */
[----:B------:R-:W-:Y:S01]  /*c190*/  ISETP.GE.AND P2, PT, R0, c[0x0][0x17c], PT ;  /* 0x00005f0000007a0c */ /* 0x000fe20003f46270 */
[----:B-----5:R-:W-:Y:S01]  /*c1a0*/  IMAD.WIDE R16, R25, 0x4, R22 ;  /* 0x0000000419107825 */ /* 0x020fe200078e0216 */
[----:B------:R-:W-:Y:S02]  /*c1b0*/  IADD3 R0, R192, 0x33, RZ ;  /* 0x00000033c0007810 */ /* 0x000fe40007ffe0ff */
[----:B------:R-:W-:Y:S01]  /*c1c0*/  IADD3 R31, R29, c[0x0][0x198], RZ ;  /* 0x000066001d1f7a10 */ /* 0x000fe20007ffe0ff */
[--C-:B------:R-:W-:Y:S01]  /*c1d0*/  IMAD.WIDE R24, R13, 0x4, R68.reuse ;  /* 0x000000040d187825 */ /* 0x100fe200078e0244 */
[----:B------:R2:W-:Y:S01]  /*c1e0*/  @P1 STG.E [R16.64], R107 ;  /* 0x0000006b10001986 */ /* 0x0005e2000c101908 */
[----:B------:R-:W-:Y:S02]  /*c1f0*/  ISETP.LT.AND P1, PT, R193, c[0x0][0x178], !P6 ;  /* 0x00005e00c1007a0c */ /* 0x000fe40007721270 */
[----:B------:R-:W-:Y:S01]  /*c200*/  ISETP.LT.AND P6, PT, R194, c[0x0][0x178], !P6 ;  /* 0x00005e00c2007a0c */ /* 0x000fe200077c1270 */
[----:B------:R5:W4:Y:S01]  /*c210*/  LDS.128 R12, [R20] ;  /* 0x00000000140c7984 */ /* 0x000b220000000c00 */
[----:B---3--:R-:W-:Y:S01]  /*c220*/  IMAD.WIDE R18, R21, 0x4, R68 ;  /* 0x0000000415127825 */ /* 0x008fe200078e0244 */
[----:B------:R-:W-:-:S02]  /*c230*/  ISETP.GE.AND P3, PT, R0, c[0x0][0x17c], PT ;  /* 0x00005f0000007a0c */ /* 0x000fc40003f66270 */
[----:B------:R3:W-:Y:S01]  /*c240*/  @P4 STG.E [R24.64], R92 ;  /* 0x0000005c18004986 */ /* 0x0007e2000c101908 */
[----:B------:R-:W-:Y:S01]  /*c250*/  IADD3 R0, R192, 0x34, RZ ;  /* 0x00000034c0007810 */ /* 0x000fe20007ffe0ff */
[--C-:B--2---:R-:W-:Y:S02]  /*c260*/  IMAD.WIDE R16, R21, 0x4, R22.reuse ;  /* 0x0000000415107825 */ /* 0x104fe400078e0216 */
[----:B-1----:R1:W-:Y:S01]  /*c270*/  @P5 STG.E [R26.64], R4 ;  /* 0x000000041a005986 */ /* 0x0023e2000c101908 */
[----:B------:R-:W-:Y:S02]  /*c280*/  ISETP.LT.AND P5, PT, R193, c[0x0][0x178], !P2 ;  /* 0x00005e00c1007a0c */ /* 0x000fe400057a1270 */
[----:B------:R-:W-:Y:S01]  /*c290*/  ISETP.LT.AND P2, PT, R194, c[0x0][0x178], !P2 ;  /* 0x00005e00c2007a0c */ /* 0x000fe20005741270 */
[----:B------:R2:W-:Y:S01]  /*c2a0*/  @P1 STG.E [R18.64], R93 ;  /* 0x0000005d12001986 */ /* 0x0005e2000c101908 */
[----:B------:R-:W-:Y:S01]  /*c2b0*/  ISETP.GE.AND P0, PT, R0, c[0x0][0x17c], PT ;  /* 0x00005f0000007a0c */ /* 0x000fe20003f06270 */
[----:B-----5:R-:W-:Y:S01]  /*c2c0*/  IMAD.WIDE R20, R29, 0x4, R22 ;  /* 0x000000041d147825 */ /* 0x020fe200078e0216 */
[----:B------:R-:W-:Y:S01]  /*c2d0*/  IADD3 R0, R192, 0x35, RZ ;  /* 0x00000035c0007810 */ /* 0x000fe20007ffe0ff */
[----:B------:R5:W-:Y:S01]  /*c2e0*/  @P6 STG.E [R16.64], R5 ;  /* 0x0000000510006986 */ /* 0x000be2000c101908 */
[----:B------:R-:W-:Y:S01]  /*c2f0*/  ISETP.LT.AND P6, PT, R193, c[0x0][0x178], !P3 ;  /* 0x00005e00c1007a0c */ /* 0x000fe20005fc1270 */
[----:B---3--:R-:W-:Y:S01]  /*c300*/  IMAD.WIDE R24, R29, 0x4, R68 ;  /* 0x000000041d187825 */ /* 0x008fe200078e0244 */
[----:B------:R-:W-:-:S02]  /*c310*/  ISETP.LT.AND P3, PT, R194, c[0x0][0x178], !P3 ;  /* 0x00005e00c2007a0c */ /* 0x000fc40005f61270 */
[----:B------:R-:W-:Y:S01]  /*c320*/  ISETP.GE.AND P4, PT, R0, c[0x0][0x17c], PT ;  /* 0x00005f0000007a0c */ /* 0x000fe20003f86270 */
[----:B-1----:R-:W-:Y:S01]  /*c330*/  IMAD.WIDE R26, R31, 0x4, R22 ;  /* 0x000000041f1a7825 */ /* 0x002fe200078e0216 */
[----:B------:R-:W-:Y:S01]  /*c340*/  @P5 STG.E [R24.64], R76 ;  /* 0x0000004c18005986 */ /* 0x000fe2000c101908 */
[----:B------:R-:W-:Y:S02]  /*c350*/  ISETP.LT.AND P5, PT, R193, c[0x0][0x178], !P0 ;  /* 0x00005e00c1007a0c */ /* 0x000fe400047a1270 */
[C-C-:B--2---:R-:W-:Y:S01]  /*c360*/  IMAD.WIDE R18, R31.reuse, 0x4, R68.reuse ;  /* 0x000000041f127825 */ /* 0x144fe200078e0244 */
[----:B----4-:R1:W-:Y:S01]  /*c370*/  @P2 STG.E [R20.64], R8 ;  /* 0x0000000814002986 */ /* 0x0103e2000c101908 */
[----:B-----5:R-:W-:Y:S02]  /*c380*/  IADD3 R5, R31, c[0x0][0x198], RZ ;  /* 0x000066001f057a10 */ /* 0x020fe40007ffe0ff */
[C---:B------:R-:W-:Y:S01]  /*c390*/  ISETP.LT.AND P0, PT, R194.reuse, c[0x0][0x178], !P0 ;  /* 0x00005e00c2007a0c */ /* 0x040fe20004701270 */
[----:B------:R-:W-:Y:S01]  /*c3a0*/  @P6 STG.E [R18.64], R77 ;  /* 0x0000004d12006986 */ /* 0x000fe2000c101908 */
[----:B------:R-:W-:Y:S01]  /*c3b0*/  ISETP.LT.AND P6, PT, R193, c[0x0][0x178], !P4 ;  /* 0x00005e00c1007a0c */ /* 0x000fe200067c1270 */
[----:B------:R-:W-:Y:S01]  /*c3c0*/  IMAD.WIDE R2, R5, 0x4, R68 ;  /* 0x0000000405027825 */ /* 0x000fe200078e0244 */
[----:B------:R-:W-:Y:S01]  /*c3d0*/  ISETP.LT.AND P4, PT, R194, c[0x0][0x178], !P4 ;  /* 0x00005e00c2007a0c */ /* 0x000fe20006781270 */
[----:B------:R2:W-:Y:S01]  /*c3e0*/  @P3 STG.E [R26.64], R9 ;  /* 0x000000091a003986 */ /* 0x0005e2000c101908 */
[----:B------:R-:W-:-:S02]  /*c3f0*/  IADD3 R0, R192, 0x36, RZ ;  /* 0x00000036c0007810 */ /* 0x000fc40007ffe0ff */
[C---:B-1----:R-:W-:Y:S01]  /*c400*/  IADD3 R21, R5.reuse, c[0x0][0x198], RZ ;  /* 0x0000660005157a10 */ /* 0x042fe20007ffe0ff */
[--C-:B------:R-:W-:Y:S01]  /*c410*/  IMAD.WIDE R4, R5, 0x4, R22.reuse ;  /* 0x0000000405047825 */ /* 0x100fe200078e0216 */
[----:B------:R-:W-:Y:S01]  /*c420*/  ISETP.GE.AND P1, PT, R0, c[0x0][0x17c], PT ;  /* 0x00005f0000007a0c */ /* 0x000fe20003f26270 */
[----:B------:R1:W-:Y:S01]  /*c430*/  @P5 STG.E [R2.64], R112 ;  /* 0x0000007002005986 */ /* 0x0003e2000c101908 */
[----:B------:R-:W-:Y:S01]  /*c440*/  IADD3 R0, R192, 0x37, RZ ;  /* 0x00000037c0007810 */ /* 0x000fe20007ffe0ff */
[----:B------:R-:W-:Y:S01]  /*c450*/  IMAD.WIDE R16, R21, 0x4, R22 ;  /* 0x0000000415107825 */ /* 0x000fe200078e0216 */
[----:B------:R-:W-:Y:S01]  /*c460*/  ISETP.LT.AND P5, PT, R193, c[0x0][0x178], !P1 ;  /* 0x00005e00c1007a0c */ /* 0x000fe20004fa1270 */
[----:B------:R3:W-:Y:S01]  /*c470*/  @P0 STG.E [R4.64], R12 ;  /* 0x0000000c04000986 */ /* 0x0007e2000c101908 */
[----:B------:R-:W-:Y:S01]  /*c480*/  ISETP.GE.AND P2, PT, R0, c[0x0][0x17c], PT ;  /* 0x00005f0000007a0c */ /* 0x000fe20003f46270 */
[C---:B--2---:R-:W-:Y:S01]  /*c490*/  IMAD.WIDE R8, R21.reuse, 0x4, R68 ;  /* 0x0000000415087825 */ /* 0x044fe200078e0244 */
[----:B------:R-:W-:-:S02]  /*c4a0*/  IADD3 R21, R21, c[0x0][0x198], RZ ;  /* 0x0000660015157a10 */ /* 0x000fc40007ffe0ff */
[----:B------:R-:W-:Y:S02]  /*c4b0*/  ISETP.LT.AND P1, PT, R194, c[0x0][0x178], !P1 ;  /* 0x00005e00c2007a0c */ /* 0x000fe40004f21270 */
[----:B------:R2:W-:Y:S01]  /*c4c0*/  @P6 STG.E [R8.64], R113 ;  /* 0x0000007108006986 */ /* 0x0005e2000c101908 */
[----:B------:R-:W-:Y:S01]  /*c4d0*/  IADD3 R0, R192, 0x38, RZ ;  /* 0x00000038c0007810 */ /* 0x000fe20007ffe0ff */
[----:B-1----:R-:W-:Y:S01]  /*c4e0*/  IMAD.WIDE R2, R21, 0x4, R68 ;  /* 0x0000000415027825 */ /* 0x002fe200078e0244 */
[----:B------:R-:W-:Y:S01]  /*c4f0*/  ISETP.LT.AND P6, PT, R194, c[0x0][0x178], !P2 ;  /* 0x00005e00c2007a0c */ /* 0x000fe200057c1270 */
[----:B------:R1:W-:Y:S01]  /*c500*/  @P4 STG.E [R16.64], R13 ;  /* 0x0000000d10004986 */ /* 0x0003e2000c101908 */
[----:B------:R-:W-:Y:S01]  /*c510*/  ISETP.LT.AND P4, PT, R193, c[0x0][0x178], !P2 ;  /* 0x00005e00c1007a0c */ /* 0x000fe20005781270 */
[C---:B---3--:R-:W-:Y:S01]  /*c520*/  IMAD.WIDE R4, R21.reuse, 0x4, R22 ;  /* 0x0000000415047825 */ /* 0x048fe200078e0216 */
[----:B------:R-:W-:Y:S01]  /*c530*/  IADD3 R19, R21, c[0x0][0x198], RZ ;  /* 0x0000660015137a10 */ /* 0x000fe20007ffe0ff */
[----:B------:R3:W-:Y:S01]  /*c540*/  @P5 STG.E [R2.64], R108 ;  /* 0x0000006c02005986 */ /* 0x0007e2000c101908 */
[----:B------:R-:W-:-:S02]  /*c550*/  ISETP.GE.AND P3, PT, R0, c[0x0][0x17c], PT ;  /* 0x00005f0000007a0c */ /* 0x000fc40003f66270 */
[----:B------:R-:W-:Y:S01]  /*c560*/  IADD3 R0, R192, 0x39, RZ ;  /* 0x00000039c0007810 */ /* 0x000fe20007ffe0ff */
[----:B--2---:R-:W-:Y:S01]  /*c570*/  IMAD.WIDE R8, R19, 0x4, R68 ;  /* 0x0000000413087825 */ /* 0x004fe200078e0244 */
[----:B------:R-:W-:Y:S01]  /*c580*/  ISETP.LT.AND P5, PT, R193, c[0x0][0x178], !P3 ;  /* 0x00005e00c1007a0c */ /* 0x000fe20005fa1270 */
[----:B------:R2:W-:Y:S01]  /*c590*/  @P1 STG.E [R4.64], R32 ;  /* 0x0000002004001986 */ /* 0x0005e2000c101908 */
[----:B------:R-:W-:Y:S01]  /*c5a0*/  ISETP.GE.AND P0, PT, R0, c[0x0][0x17c], PT ;  /* 0x00005f0000007a0c */ /* 0x000fe20003f06270 */
[C---:B-1----:R-:W-:Y:S01]  /*c5b0*/  IMAD.WIDE R12, R19.reuse, 0x4, R22 ;  /* 0x00000004130c7825 */ /* 0x042fe200078e0216 */
[----:B------:R-:W-:Y:S01]  /*c5c0*/  IADD3 R0, R192, 0x3a, RZ ;  /* 0x0000003ac0007810 */ /* 0x000fe20007ffe0ff */
[----:B------:R1:W-:Y:S01]  /*c5d0*/  @P4 STG.E [R8.64], R109 ;  /* 0x0000006d08004986 */ /* 0x0003e2000c101908 */
[----:B------:R-:W-:Y:S02]  /*c5e0*/  IADD3 R19, R19, c[0x0][0x198], RZ ;  /* 0x0000660013137a10 */ /* 0x000fe40007ffe0ff */
[----:B------:R-:W-:Y:S01]  /*c5f0*/  ISETP.LT.AND P3, PT, R194, c[0x0][0x178], !P3 ;  /* 0x00005e00c2007a0c */ /* 0x000fe20005f61270 */
[----:B------:R4:W-:Y:S01]  /*c600*/  @P6 STG.E [R12.64], R33 ;  /* 0x000000210c006986 */ /* 0x0009e2000c101908 */
[----:B------:R-:W-:Y:S01]  /*c610*/  ISETP.LT.AND P4, PT, R193, c[0x0][0x178], !P0 ;  /* 0x00005e00c1007a0c */ /* 0x000fe20004781270 */
[----:B---3--:R-:W-:Y:S01]  /*c620*/  IMAD.WIDE R2, R19, 0x4, R68 ;  /* 0x0000000413027825 */ /* 0x008fe200078e0244 */
[----:B------:R-:W-:-:S02]  /*c630*/  ISETP.GE.AND P2, PT, R0, c[0x0][0x17c], PT ;  /* 0x00005f0000007a0c */ /* 0x000fc40003f46270 */
[----:B------:R-:W-:Y:S01]  /*c640*/  ISETP.LT.AND P6, PT, R194, c[0x0][0x178], !P0 ;  /* 0x00005e00c2007a0c */ /* 0x000fe200047c1270 */
[C---:B--2---:R-:W-:Y:S01]  /*c650*/  IMAD.WIDE R4, R19.reuse, 0x4, R22 ;  /* 0x0000000413047825 */ /* 0x044fe200078e0216 */
[----:B------:R-:W-:Y:S01]  /*c660*/  IADD3 R0, R192, 0x3b, RZ ;  /* 0x0000003bc0007810 */ /* 0x000fe20007ffe0ff */
[----:B------:R2:W-:Y:S01]  /*c670*/  @P5 STG.E [R2.64], R94 ;  /* 0x0000005e02005986 */ /* 0x0005e2000c101908 */
[----:B------:R-:W-:Y:S02]  /*c680*/  IADD3 R17, R19, c[0x0][0x198], RZ ;  /* 0x0000660013117a10 */ /* 0x000fe40007ffe0ff */
[----:B------:R-:W-:Y:S01]  /*c690*/  ISETP.GE.AND P1, PT, R0, c[0x0][0x17c], PT ;  /* 0x00005f0000007a0c */ /* 0x000fe20003f26270 */
[----:B------:R3:W-:Y:S01]  /*c6a0*/  @P3 STG.E [R4.64], R6 ;  /* 0x0000000604003986 */ /* 0x0007e2000c101908 */
[----:B------:R-:W-:Y:S01]  /*c6b0*/  IADD3 R0, R192, 0x3c, RZ ;  /* 0x0000003cc0007810 */ /* 0x000fe20007ffe0ff */
[----:B-1----:R-:W-:Y:S01]  /*c6c0*/  IMAD.WIDE R8, R17, 0x4, R68 ;  /* 0x0000000411087825 */ /* 0x002fe200078e0244 */
[----:B------:R-:W-:-:S02]  /*c6d0*/  ISETP.LT.AND P5, PT, R193, c[0x0][0x178], !P2 ;  /* 0x00005e00c1007a0c */ /* 0x000fc400057a1270 */
[----:B------:R-:W-:Y:S01]  /*c6e0*/  ISETP.GE.AND P0, PT, R0, c[0x0][0x17c], PT ;  /* 0x00005f0000007a0c */ /* 0x000fe20003f06270 */
[C---:B----4-:R-:W-:Y:S01]  /*c6f0*/  IMAD.WIDE R12, R17.reuse, 0x4, R22 ;  /* 0x00000004110c7825 */ /* 0x050fe200078e0216 */
[----:B------:R-:W-:Y:S01]  /*c700*/  IADD3 R17, R17, c[0x0][0x198], RZ ;  /* 0x0000660011117a10 */ /* 0x000fe20007ffe0ff */
[----:B------:R1:W-:Y:S01]  /*c710*/  @P4 STG.E [R8.64], R95 ;  /* 0x0000005f08004986 */ /* 0x0003e2000c101908 */
[C---:B------:R-:W-:Y:S02]  /*c720*/  ISETP.LT.AND P2, PT, R194.reuse, c[0x0][0x178], !P2 ;  /* 0x00005e00c2007a0c */ /* 0x040fe40005741270 */
[----:B------:R-:W-:Y:S01]  /*c730*/  ISETP.LT.AND P4, PT, R193, c[0x0][0x178], !P1 ;  /* 0x00005e00c1007a0c */ /* 0x000fe20004f81270 */
[----:B------:R4:W-:Y:S01]  /*c740*/  @P6 STG.E [R12.64], R7 ;  /* 0x000000070c006986 */ /* 0x0009e2000c101908 */
[----:B------:R-:W-:Y:S01]  /*c750*/  ISETP.LT.AND P1, PT, R194, c[0x0][0x178], !P1 ;  /* 0x00005e00c2007a0c */ /* 0x000fe20004f21270 */
[C---:B--2---:R-:W-:Y:S01]  /*c760*/  IMAD.WIDE R2, R17.reuse, 0x4, R68 ;  /* 0x0000000411027825 */ /* 0x044fe200078e0244 */
[----:B------:R-:W-:-:S02]  /*c770*/  IADD3 R19, R17, c[0x0][0x198], RZ ;  /* 0x0000660011137a10 */ /* 0x000fc40007ffe0ff */
[----:B------:R-:W-:Y:S01]  /*c780*/  ISETP.LT.AND P6, PT, R193, c[0x0][0x178], !P0 ;  /* 0x00005e00c1007a0c */ /* 0x000fe200047c1270 */
[--C-:B---3--:R-:W-:Y:S01]  /*c790*/  IMAD.WIDE R4, R17, 0x4, R22.reuse ;  /* 0x0000000411047825 */ /* 0x108fe200078e0216 */
[----:B------:R-:W-:Y:S01]  /*c7a0*/  IADD3 R0, R192, 0x3d, RZ ;  /* 0x0000003dc0007810 */ /* 0x000fe20007ffe0ff */
[----:B------:R2:W-:Y:S01]  /*c7b0*/  @P5 STG.E [R2.64], R78 ;  /* 0x0000004e02005986 */ /* 0x0005e2000c101908 */
[C---:B------:R-:W-:Y:S01]  /*c7c0*/  IADD3 R21, R19.reuse, c[0x0][0x198], RZ ;  /* 0x0000660013157a10 */ /* 0x040fe20007ffe0ff */
[C---:B-1----:R-:W-:Y:S01]  /*c7d0*/  IMAD.WIDE R8, R19.reuse, 0x4, R22 ;  /* 0x0000000413087825 */ /* 0x042fe200078e0216 */
[----:B------:R-:W-:Y:S01]  /*c7e0*/  ISETP.GE.AND P3, PT, R0, c[0x0][0x17c], PT ;  /* 0x00005f0000007a0c */ /* 0x000fe20003f66270 */
[----:B------:R1:W-:Y:S01]  /*c7f0*/  @P2 STG.E [R4.64], R10 ;  /* 0x0000000a04002986 */ /* 0x0003e2000c101908 */
[C---:B------:R-:W-:Y:S01]  /*c800*/  IADD3 R0, R192.reuse, 0x3e, RZ ;  /* 0x0000003ec0007810 */ /* 0x040fe20007ffe0ff */
[----:B----4-:R-:W-:Y:S01]  /*c810*/  IMAD.WIDE R6, R19, 0x4, R68 ;  /* 0x0000000413067825 */ /* 0x010fe200078e0244 */
[----:B------:R-:W-:-:S02]  /*c820*/  IADD3 R192, R192, 0x3f, RZ ;  /* 0x0000003fc0c07810 */ /* 0x000fc40007ffe0ff */
[----:B------:R-:W-:Y:S01]  /*c830*/  ISETP.GE.AND P5, PT, R0, c[0x0][0x17c], PT ;  /* 0x00005f0000007a0c */ /* 0x000fe20003fa6270 */
[C---:B------:R-:W-:Y:S01]  /*c840*/  IMAD.WIDE R12, R21.reuse, 0x4, R68 ;  /* 0x00000004150c7825 */ /* 0x040fe200078e0244 */
[----:B------:R3:W-:Y:S01]  /*c850*/  @P4 STG.E [R6.64], R79 ;  /* 0x0000004f06004986 */ /* 0x0007e2000c101908 */
[C---:B------:R-:W-:Y:S02]  /*c860*/  IADD3 R17, R21.reuse, c[0x0][0x198], RZ ;  /* 0x0000660015117a10 */ /* 0x040fe40007ffe0ff */
[----:B------:R-:W-:Y:S01]  /*c870*/  ISETP.LT.AND P0, PT, R194, c[0x0][0x178], !P0 ;  /* 0x00005e00c2007a0c */ /* 0x000fe20004701270 */
[----:B------:R4:W-:Y:S01]  /*c880*/  @P1 STG.E [R8.64], R11 ;  /* 0x0000000b08001986 */ /* 0x0009e2000c101908 */
[----:B------:R-:W-:Y:S01]  /*c890*/  ISETP.GE.AND P2, PT, R192, c[0x0][0x17c], PT ;  /* 0x00005f00c0007a0c */ /* 0x000fe20003f46270 */
[----:B--2---:R-:W-:Y:S01]  /*c8a0*/  IMAD.WIDE R2, R21, 0x4, R22 ;  /* 0x0000000415027825 */ /* 0x004fe200078e0216 */
[C---:B------:R-:W-:Y:S01]  /*c8b0*/  ISETP.LT.AND P4, PT, R193.reuse, c[0x0][0x178], !P5 ;  /* 0x00005e00c1007a0c */ /* 0x040fe20006f81270 */
[----:B------:R2:W-:Y:S01]  /*c8c0*/  @P6 STG.E [R12.64], R114 ;  /* 0x000000720c006986 */ /* 0x0005e2000c101908 */
[----:B------:R-:W-:Y:S01]  /*c8d0*/  ISETP.LT.AND P6, PT, R193, c[0x0][0x178], !P3 ;  /* 0x00005e00c1007a0c */ /* 0x000fe20005fc1270 */
[----:B-1----:R-:W-:Y:S01]  /*c8e0*/  IMAD.WIDE R4, R17, 0x4, R68 ;  /* 0x0000000411047825 */ /* 0x002fe200078e0244 */
[----:B------:R-:W-:-:S02]  /*c8f0*/  ISETP.LT.AND P3, PT, R194, c[0x0][0x178], !P3 ;  /* 0x00005e00c2007a0c */ /* 0x000fc40005f61270 */
[C---:B------:R-:W-:Y:S01]  /*c900*/  IADD3 R19, R17.reuse, c[0x0][0x198], RZ ;  /* 0x0000660011137a10 */ /* 0x040fe20007ffe0ff */
[----:B---3--:R-:W-:Y:S01]  /*c910*/  IMAD.WIDE R6, R17, 0x4, R22 ;  /* 0x0000000411067825 */ /* 0x008fe200078e0216 */
[C---:B------:R-:W-:Y:S01]  /*c920*/  ISETP.LT.AND P5, PT, R194.reuse, c[0x0][0x178], !P5 ;  /* 0x00005e00c2007a0c */ /* 0x040fe20006fa1270 */
[----:B------:R1:W-:Y:S01]  /*c930*/  @P0 STG.E [R2.64], R14 ;  /* 0x0000000e02000986 */ /* 0x0003e2000c101908 */
[----:B------:R-:W-:Y:S01]  /*c940*/  ISETP.LT.AND P1, PT, R193, c[0x0][0x178], !P2 ;  /* 0x00005e00c1007a0c */ /* 0x000fe20005721270 */
[C---:B----4-:R-:W-:Y:S01]  /*c950*/  IMAD.WIDE R8, R19.reuse, 0x4, R68 ;  /* 0x0000000413087825 */ /* 0x050fe200078e0244 */
[----:B------:R-:W-:Y:S02]  /*c960*/  ISETP.LT.AND P2, PT, R194, c[0x0][0x178], !P2 ;  /* 0x00005e00c2007a0c */ /* 0x000fe40005741270 */
[C---:B--2---:R-:W-:Y:S01]  /*c970*/  IADD3 R13, R19.reuse, c[0x0][0x198], RZ ;  /* 0x00006600130d7a10 */ /* 0x044fe20007ffe0ff */
[----:B------:R-:W-:Y:S01]  /*c980*/  IMAD.WIDE R10, R19, 0x4, R22 ;  /* 0x00000004130a7825 */ /* 0x000fe200078e0216 */
[----:B------:R1:W-:Y:S03]  /*c990*/  @P6 STG.E [R4.64], R115 ;  /* 0x0000007304006986 */ /* 0x0003e6000c101908 */
[C---:B------:R-:W-:Y:S01]  /*c9a0*/  IMAD.WIDE R68, R13.reuse, 0x4, R68 ;  /* 0x000000040d447825 */ /* 0x040fe200078e0244 */
[----:B------:R1:W-:Y:S03]  /*c9b0*/  @P3 STG.E [R6.64], R15 ;  /* 0x0000000f06003986 */ /* 0x0003e6000c101908 */
[----:B------:R-:W-:Y:S01]  /*c9c0*/  IMAD.WIDE R22, R13, 0x4, R22 ;  /* 0x000000040d167825 */ /* 0x000fe200078e0216 */
[----:B------:R1:W-:Y:S04]  /*c9d0*/  @P4 STG.E [R8.64], R110 ;  /* 0x0000006e08004986 */ /* 0x0003e8000c101908 */
[----:B------:R1:W-:Y:S04]  /*c9e0*/  @P5 STG.E [R10.64], R34 ;  /* 0x000000220a005986 */ /* 0x0003e8000c101908 */
[----:B------:R1:W-:Y:S01]  /*c9f0*/  @P1 STG.E [R68.64], R111 ;  /* 0x0000006f44001986 */ /* 0x0003e2000c101908 */
[----:B------:R-:W-:Y:S05]  /*ca00*/  @!P2 EXIT ;  /* 0x000000000000a94d */ /* 0x000fea0003800000 */
[----:B------:R-:W-:Y:S01]  /*ca10*/  STG.E [R22.64], R35 ;  /* 0x0000002316007986 */ /* 0x000fe2000c101908 */
[----:B------:R-:W-:Y:S05]  /*ca20*/  EXIT ;  /* 0x000000000000794d */ /* 0x000fea0003800000 */
.L_x_2:
[----:B------:R-:W-:-:S00]  /*ca30*/  BRA `(.L_x_2) ;  /* 0xfffffff000007947 */ /* 0x000fc0000383ffff */
[----:B------:R-:W-:-:S00]  /*ca40*/  NOP ;  /* 0x0000000000007918 */ /* 0x000fc00000000000 */
        /* <DEDUP_REMOVED lines=11> */
.L_x_3:


//--------------------- .nv.shared.matmul_kernel  --------------------------
	.section	.nv.shared.matmul_kernel,"aw",@nobits
	.sectionflags	@""
	.align	16
